//
// Generated by NVIDIA NVVM Compiler
//
// Compiler Build ID: CL-36424714
// Cuda compilation tools, release 13.0, V13.0.88
// Based on NVVM 20.0.0
//

.version 9.0
.target sm_100
.address_size 64

	// .globl	_Z16potential_reduce6SourcePS_iPdS1_
.func  (.param .b64 func_retval0) __internal_accurate_pow
(
	.param .b64 __internal_accurate_pow_param_0
)
;

.visible .entry _Z16potential_reduce6SourcePS_iPdS1_(
	.param .align 8 .b8 _Z16potential_reduce6SourcePS_iPdS1__param_0[24],
	.param .u64 .ptr .align 1 _Z16potential_reduce6SourcePS_iPdS1__param_1,
	.param .u32 _Z16potential_reduce6SourcePS_iPdS1__param_2,
	.param .u64 .ptr .align 1 _Z16potential_reduce6SourcePS_iPdS1__param_3,
	.param .u64 .ptr .align 1 _Z16potential_reduce6SourcePS_iPdS1__param_4
)
{
	.reg .pred 	%p<45>;
	.reg .b32 	%r<57>;
	.reg .b64 	%rd<26>;
	.reg .b64 	%fd<68>;

	ld.param.f64 	%fd1, [_Z16potential_reduce6SourcePS_iPdS1__param_0];
	ld.param.f64 	%fd2, [_Z16potential_reduce6SourcePS_iPdS1__param_0+8];
	ld.param.f64 	%fd3, [_Z16potential_reduce6SourcePS_iPdS1__param_0+16];
	ld.param.u64 	%rd11, [_Z16potential_reduce6SourcePS_iPdS1__param_1];
	ld.param.u32 	%r9, [_Z16potential_reduce6SourcePS_iPdS1__param_2];
	ld.param.u64 	%rd12, [_Z16potential_reduce6SourcePS_iPdS1__param_3];
	ld.param.u64 	%rd13, [_Z16potential_reduce6SourcePS_iPdS1__param_4];
	cvta.to.global.u64 	%rd1, %rd13;
	cvta.to.global.u64 	%rd2, %rd12;
	mov.u32 	%r1, %tid.x;
	setp.ne.s32 	%p1, %r1, 0;
	@%p1 bra 	$L__BB0_2;
	mov.u32 	%r10, %ctaid.x;
	mul.wide.u32 	%rd14, %r10, 8;
	add.s64 	%rd15, %rd2, %rd14;
	mov.b64 	%rd16, 0;
	st.global.u64 	[%rd15], %rd16;
$L__BB0_2:
	bar.sync 	0;
	mov.u32 	%r2, %ctaid.x;
	mov.u32 	%r11, %ntid.x;
	mad.lo.s32 	%r3, %r2, %r11, %r1;
	setp.ge.s32 	%p2, %r3, %r9;
	@%p2 bra 	$L__BB0_27;
	cvta.to.global.u64 	%rd17, %rd11;
	mul.wide.s32 	%rd18, %r3, 24;
	add.s64 	%rd3, %rd17, %rd18;
	ld.global.f64 	%fd32, [%rd3];
	sub.f64 	%fd4, %fd32, %fd1;
	{
	.reg .b32 %temp; 
	mov.b64 	{%temp, %r4}, %fd4;
	}
	mov.f64 	%fd33, 0d4000000000000000;
	{
	.reg .b32 %temp; 
	mov.b64 	{%temp, %r12}, %fd33;
	}
	and.b32  	%r6, %r12, 2146435072;
	setp.eq.s32 	%p3, %r6, 1062207488;
	abs.f64 	%fd5, %fd4;
	{ // callseq 0, 0
	.param .b64 param0;
	st.param.f64 	[param0], %fd5;
	.param .b64 retval0;
	call.uni (retval0), 
	__internal_accurate_pow, 
	(
	param0
	);
	ld.param.f64 	%fd34, [retval0];
	} // callseq 0
	setp.lt.s32 	%p4, %r4, 0;
	neg.f64 	%fd36, %fd34;
	selp.f64 	%fd37, %fd36, %fd34, %p3;
	selp.f64 	%fd63, %fd37, %fd34, %p4;
	setp.neu.f64 	%p5, %fd4, 0d0000000000000000;
	@%p5 bra 	$L__BB0_5;
	setp.eq.s32 	%p6, %r6, 1062207488;
	selp.b32 	%r13, %r4, 0, %p6;
	setp.lt.s32 	%p7, %r12, 0;
	or.b32  	%r14, %r13, 2146435072;
	selp.b32 	%r15, %r14, %r13, %p7;
	mov.b32 	%r16, 0;
	mov.b64 	%fd63, {%r16, %r15};
$L__BB0_5:
	add.f64 	%fd38, %fd4, 0d4000000000000000;
	{
	.reg .b32 %temp; 
	mov.b64 	{%temp, %r17}, %fd38;
	}
	and.b32  	%r18, %r17, 2146435072;
	setp.ne.s32 	%p8, %r18, 2146435072;
	@%p8 bra 	$L__BB0_10;
	setp.num.f64 	%p9, %fd4, %fd4;
	@%p9 bra 	$L__BB0_8;
	mov.f64 	%fd39, 0d4000000000000000;
	add.rn.f64 	%fd63, %fd4, %fd39;
	bra.uni 	$L__BB0_10;
$L__BB0_8:
	setp.neu.f64 	%p10, %fd5, 0d7FF0000000000000;
	@%p10 bra 	$L__BB0_10;
	setp.lt.s32 	%p11, %r4, 0;
	setp.eq.s32 	%p12, %r6, 1062207488;
	setp.lt.s32 	%p13, %r12, 0;
	selp.b32 	%r20, 0, 2146435072, %p13;
	and.b32  	%r21, %r12, 2147483647;
	setp.ne.s32 	%p14, %r21, 1071644672;
	or.b32  	%r22, %r20, -2147483648;
	selp.b32 	%r23, %r22, %r20, %p14;
	selp.b32 	%r24, %r23, %r20, %p12;
	selp.b32 	%r25, %r24, %r20, %p11;
	mov.b32 	%r26, 0;
	mov.b64 	%fd63, {%r26, %r25};
$L__BB0_10:
	setp.eq.s32 	%p15, %r6, 1062207488;
	setp.eq.f64 	%p16, %fd4, 0d3FF0000000000000;
	selp.f64 	%fd12, 0d3FF0000000000000, %fd63, %p16;
	ld.global.f64 	%fd40, [%rd3+8];
	sub.f64 	%fd13, %fd40, %fd2;
	{
	.reg .b32 %temp; 
	mov.b64 	{%temp, %r7}, %fd13;
	}
	abs.f64 	%fd14, %fd13;
	{ // callseq 1, 0
	.param .b64 param0;
	st.param.f64 	[param0], %fd14;
	.param .b64 retval0;
	call.uni (retval0), 
	__internal_accurate_pow, 
	(
	param0
	);
	ld.param.f64 	%fd41, [retval0];
	} // callseq 1
	setp.lt.s32 	%p17, %r7, 0;
	neg.f64 	%fd43, %fd41;
	selp.f64 	%fd44, %fd43, %fd41, %p15;
	selp.f64 	%fd65, %fd44, %fd41, %p17;
	setp.neu.f64 	%p18, %fd13, 0d0000000000000000;
	@%p18 bra 	$L__BB0_12;
	setp.eq.s32 	%p19, %r6, 1062207488;
	selp.b32 	%r28, %r7, 0, %p19;
	setp.lt.s32 	%p20, %r12, 0;
	or.b32  	%r29, %r28, 2146435072;
	selp.b32 	%r30, %r29, %r28, %p20;
	mov.b32 	%r31, 0;
	mov.b64 	%fd65, {%r31, %r30};
$L__BB0_12:
	add.f64 	%fd45, %fd13, 0d4000000000000000;
	{
	.reg .b32 %temp; 
	mov.b64 	{%temp, %r32}, %fd45;
	}
	and.b32  	%r33, %r32, 2146435072;
	setp.ne.s32 	%p21, %r33, 2146435072;
	@%p21 bra 	$L__BB0_17;
	setp.num.f64 	%p22, %fd13, %fd13;
	@%p22 bra 	$L__BB0_15;
	mov.f64 	%fd46, 0d4000000000000000;
	add.rn.f64 	%fd65, %fd13, %fd46;
	bra.uni 	$L__BB0_17;
$L__BB0_15:
	setp.neu.f64 	%p23, %fd14, 0d7FF0000000000000;
	@%p23 bra 	$L__BB0_17;
	setp.lt.s32 	%p24, %r7, 0;
	setp.eq.s32 	%p25, %r6, 1062207488;
	setp.lt.s32 	%p26, %r12, 0;
	selp.b32 	%r35, 0, 2146435072, %p26;
	and.b32  	%r36, %r12, 2147483647;
	setp.ne.s32 	%p27, %r36, 1071644672;
	or.b32  	%r37, %r35, -2147483648;
	selp.b32 	%r38, %r37, %r35, %p27;
	selp.b32 	%r39, %r38, %r35, %p25;
	selp.b32 	%r40, %r39, %r35, %p24;
	mov.b32 	%r41, 0;
	mov.b64 	%fd65, {%r41, %r40};
$L__BB0_17:
	setp.eq.s32 	%p28, %r6, 1062207488;
	setp.eq.f64 	%p29, %fd13, 0d3FF0000000000000;
	selp.f64 	%fd47, 0d3FF0000000000000, %fd65, %p29;
	add.f64 	%fd21, %fd12, %fd47;
	ld.global.f64 	%fd48, [%rd3+16];
	sub.f64 	%fd22, %fd48, %fd3;
	{
	.reg .b32 %temp; 
	mov.b64 	{%temp, %r8}, %fd22;
	}
	abs.f64 	%fd23, %fd22;
	{ // callseq 2, 0
	.param .b64 param0;
	st.param.f64 	[param0], %fd23;
	.param .b64 retval0;
	call.uni (retval0), 
	__internal_accurate_pow, 
	(
	param0
	);
	ld.param.f64 	%fd49, [retval0];
	} // callseq 2
	setp.lt.s32 	%p30, %r8, 0;
	neg.f64 	%fd51, %fd49;
	selp.f64 	%fd52, %fd51, %fd49, %p28;
	selp.f64 	%fd67, %fd52, %fd49, %p30;
	setp.neu.f64 	%p31, %fd22, 0d0000000000000000;
	@%p31 bra 	$L__BB0_19;
	setp.eq.s32 	%p32, %r6, 1062207488;
	selp.b32 	%r43, %r8, 0, %p32;
	setp.lt.s32 	%p33, %r12, 0;
	or.b32  	%r44, %r43, 2146435072;
	selp.b32 	%r45, %r44, %r43, %p33;
	mov.b32 	%r46, 0;
	mov.b64 	%fd67, {%r46, %r45};
$L__BB0_19:
	add.f64 	%fd53, %fd22, 0d4000000000000000;
	{
	.reg .b32 %temp; 
	mov.b64 	{%temp, %r47}, %fd53;
	}
	and.b32  	%r48, %r47, 2146435072;
	setp.ne.s32 	%p34, %r48, 2146435072;
	@%p34 bra 	$L__BB0_24;
	setp.num.f64 	%p35, %fd22, %fd22;
	@%p35 bra 	$L__BB0_22;
	mov.f64 	%fd54, 0d4000000000000000;
	add.rn.f64 	%fd67, %fd22, %fd54;
	bra.uni 	$L__BB0_24;
$L__BB0_22:
	setp.neu.f64 	%p36, %fd23, 0d7FF0000000000000;
	@%p36 bra 	$L__BB0_24;
	setp.lt.s32 	%p37, %r8, 0;
	setp.eq.s32 	%p38, %r6, 1062207488;
	setp.lt.s32 	%p39, %r12, 0;
	selp.b32 	%r50, 0, 2146435072, %p39;
	and.b32  	%r51, %r12, 2147483647;
	setp.ne.s32 	%p40, %r51, 1071644672;
	or.b32  	%r52, %r50, -2147483648;
	selp.b32 	%r53, %r52, %r50, %p40;
	selp.b32 	%r54, %r53, %r50, %p38;
	selp.b32 	%r55, %r54, %r50, %p37;
	mov.b32 	%r56, 0;
	mov.b64 	%fd67, {%r56, %r55};
$L__BB0_24:
	setp.eq.f64 	%p41, %fd22, 0d3FF0000000000000;
	selp.f64 	%fd55, 0d3FF0000000000000, %fd67, %p41;
	add.f64 	%fd56, %fd21, %fd55;
	sqrt.rn.f64 	%fd57, %fd56;
	rcp.rn.f64 	%fd30, %fd57;
	mul.wide.u32 	%rd19, %r2, 8;
	add.s64 	%rd4, %rd2, %rd19;
	ld.global.u64 	%rd24, [%rd4];
$L__BB0_25:
	mov.b64 	%fd58, %rd24;
	add.f64 	%fd59, %fd30, %fd58;
	mov.b64 	%rd20, %fd59;
	atom.relaxed.global.cas.b64 	%rd7, [%rd4], %rd24, %rd20;
	setp.ne.s64 	%p42, %rd24, %rd7;
	mov.u64 	%rd24, %rd7;
	@%p42 bra 	$L__BB0_25;
	bar.sync 	0;
$L__BB0_27:
	setp.ne.s32 	%p43, %r1, 0;
	@%p43 bra 	$L__BB0_30;
	mul.wide.u32 	%rd21, %r2, 8;
	add.s64 	%rd22, %rd2, %rd21;
	ld.global.f64 	%fd31, [%rd22];
	ld.global.u64 	%rd25, [%rd1];
$L__BB0_29:
	mov.b64 	%fd60, %rd25;
	add.f64 	%fd61, %fd31, %fd60;
	mov.b64 	%rd23, %fd61;
	atom.relaxed.global.cas.b64 	%rd10, [%rd1], %rd25, %rd23;
	setp.ne.s64 	%p44, %rd25, %rd10;
	mov.u64 	%rd25, %rd10;
	@%p44 bra 	$L__BB0_29;
$L__BB0_30:
	ret;

}
.func  (.param .b64 func_retval0) __internal_accurate_pow(
	.param .b64 __internal_accurate_pow_param_0
)
{
	.reg .pred 	%p<8>;
	.reg .b32 	%r<49>;
	.reg .b32 	%f<3>;
	.reg .b64 	%fd<109>;

	ld.param.f64 	%fd10, [__internal_accurate_pow_param_0];
	{
	.reg .b32 %temp; 
	mov.b64 	{%temp, %r46}, %fd10;
	}
	{
	.reg .b32 %temp; 
	mov.b64 	{%r45, %temp}, %fd10;
	}
	shr.u32 	%r47, %r46, 20;
	setp.gt.u32 	%p1, %r46, 1048575;
	@%p1 bra 	$L__BB1_2;
	mul.f64 	%fd11, %fd10, 0d4350000000000000;
	{
	.reg .b32 %temp; 
	mov.b64 	{%temp, %r46}, %fd11;
	}
	{
	.reg .b32 %temp; 
	mov.b64 	{%r45, %temp}, %fd11;
	}
	shr.u32 	%r16, %r46, 20;
	add.s32 	%r47, %r16, -54;
$L__BB1_2:
	add.s32 	%r48, %r47, -1023;
	and.b32  	%r17, %r46, -2146435073;
	or.b32  	%r18, %r17, 1072693248;
	mov.b64 	%fd107, {%r45, %r18};
	setp.lt.u32 	%p2, %r18, 1073127583;
	@%p2 bra 	$L__BB1_4;
	{
	.reg .b32 %temp; 
	mov.b64 	{%r19, %temp}, %fd107;
	}
	{
	.reg .b32 %temp; 
	mov.b64 	{%temp, %r20}, %fd107;
	}
	add.s32 	%r21, %r20, -1048576;
	mov.b64 	%fd107, {%r19, %r21};
	add.s32 	%r48, %r47, -1022;
$L__BB1_4:
	add.f64 	%fd12, %fd107, 0dBFF0000000000000;
	add.f64 	%fd13, %fd107, 0d3FF0000000000000;
	rcp.approx.ftz.f64 	%fd14, %fd13;
	neg.f64 	%fd15, %fd13;
	fma.rn.f64 	%fd16, %fd15, %fd14, 0d3FF0000000000000;
	fma.rn.f64 	%fd17, %fd16, %fd16, %fd16;
	fma.rn.f64 	%fd18, %fd17, %fd14, %fd14;
	mul.f64 	%fd19, %fd12, %fd18;
	fma.rn.f64 	%fd20, %fd12, %fd18, %fd19;
	mul.f64 	%fd21, %fd20, %fd20;
	fma.rn.f64 	%fd22, %fd21, 0d3EB0F5FF7D2CAFE2, 0d3ED0F5D241AD3B5A;
	fma.rn.f64 	%fd23, %fd22, %fd21, 0d3EF3B20A75488A3F;
	fma.rn.f64 	%fd24, %fd23, %fd21, 0d3F1745CDE4FAECD5;
	fma.rn.f64 	%fd25, %fd24, %fd21, 0d3F3C71C7258A578B;
	fma.rn.f64 	%fd26, %fd25, %fd21, 0d3F6249249242B910;
	fma.rn.f64 	%fd27, %fd26, %fd21, 0d3F89999999999DFB;
	sub.f64 	%fd28, %fd12, %fd20;
	add.f64 	%fd29, %fd28, %fd28;
	neg.f64 	%fd30, %fd20;
	fma.rn.f64 	%fd31, %fd30, %fd12, %fd29;
	mul.f64 	%fd32, %fd18, %fd31;
	fma.rn.f64 	%fd33, %fd21, %fd27, 0d3FB5555555555555;
	mov.f64 	%fd34, 0d3FB5555555555555;
	sub.f64 	%fd35, %fd34, %fd33;
	fma.rn.f64 	%fd36, %fd21, %fd27, %fd35;
	add.f64 	%fd37, %fd36, 0dBC46A4CB00B9E7B0;
	add.f64 	%fd38, %fd33, %fd37;
	sub.f64 	%fd39, %fd33, %fd38;
	add.f64 	%fd40, %fd37, %fd39;
	mul.rn.f64 	%fd41, %fd20, %fd20;
	neg.f64 	%fd42, %fd41;
	fma.rn.f64 	%fd43, %fd20, %fd20, %fd42;
	{
	.reg .b32 %temp; 
	mov.b64 	{%r22, %temp}, %fd32;
	}
	{
	.reg .b32 %temp; 
	mov.b64 	{%temp, %r23}, %fd32;
	}
	add.s32 	%r24, %r23, 1048576;
	mov.b64 	%fd44, {%r22, %r24};
	fma.rn.f64 	%fd45, %fd20, %fd44, %fd43;
	mul.rn.f64 	%fd46, %fd41, %fd20;
	neg.f64 	%fd47, %fd46;
	fma.rn.f64 	%fd48, %fd41, %fd20, %fd47;
	fma.rn.f64 	%fd49, %fd41, %fd32, %fd48;
	fma.rn.f64 	%fd50, %fd45, %fd20, %fd49;
	mul.rn.f64 	%fd51, %fd38, %fd46;
	neg.f64 	%fd52, %fd51;
	fma.rn.f64 	%fd53, %fd38, %fd46, %fd52;
	fma.rn.f64 	%fd54, %fd38, %fd50, %fd53;
	fma.rn.f64 	%fd55, %fd40, %fd46, %fd54;
	add.f64 	%fd56, %fd51, %fd55;
	sub.f64 	%fd57, %fd51, %fd56;
	add.f64 	%fd58, %fd55, %fd57;
	add.f64 	%fd59, %fd20, %fd56;
	sub.f64 	%fd60, %fd20, %fd59;
	add.f64 	%fd61, %fd56, %fd60;
	add.f64 	%fd62, %fd58, %fd61;
	add.f64 	%fd63, %fd32, %fd62;
	add.f64 	%fd64, %fd59, %fd63;
	sub.f64 	%fd65, %fd59, %fd64;
	add.f64 	%fd66, %fd63, %fd65;
	xor.b32  	%r25, %r48, -2147483648;
	mov.b32 	%r26, 1127219200;
	mov.b64 	%fd67, {%r25, %r26};
	mov.b32 	%r27, -2147483648;
	mov.b64 	%fd68, {%r27, %r26};
	sub.f64 	%fd69, %fd67, %fd68;
	fma.rn.f64 	%fd70, %fd69, 0d3FE62E42FEFA39EF, %fd64;
	fma.rn.f64 	%fd71, %fd69, 0dBFE62E42FEFA39EF, %fd70;
	sub.f64 	%fd72, %fd71, %fd64;
	sub.f64 	%fd73, %fd66, %fd72;
	fma.rn.f64 	%fd74, %fd69, 0d3C7ABC9E3B39803F, %fd73;
	add.f64 	%fd75, %fd70, %fd74;
	sub.f64 	%fd76, %fd70, %fd75;
	add.f64 	%fd77, %fd74, %fd76;
	mov.f64 	%fd78, 0d4000000000000000;
	{
	.reg .b32 %temp; 
	mov.b64 	{%temp, %r28}, %fd78;
	}
	{
	.reg .b32 %temp; 
	mov.b64 	{%r29, %temp}, %fd78;
	}
	shl.b32 	%r30, %r28, 1;
	setp.gt.u32 	%p3, %r30, -33554433;
	and.b32  	%r31, %r28, -15728641;
	selp.b32 	%r32, %r31, %r28, %p3;
	mov.b64 	%fd79, {%r29, %r32};
	mul.rn.f64 	%fd80, %fd75, %fd79;
	neg.f64 	%fd81, %fd80;
	fma.rn.f64 	%fd82, %fd75, %fd79, %fd81;
	fma.rn.f64 	%fd83, %fd77, %fd79, %fd82;
	add.f64 	%fd4, %fd80, %fd83;
	sub.f64 	%fd84, %fd80, %fd4;
	add.f64 	%fd5, %fd83, %fd84;
	fma.rn.f64 	%fd85, %fd4, 0d3FF71547652B82FE, 0d4338000000000000;
	{
	.reg .b32 %temp; 
	mov.b64 	{%r13, %temp}, %fd85;
	}
	mov.f64 	%fd86, 0dC338000000000000;
	add.rn.f64 	%fd87, %fd85, %fd86;
	fma.rn.f64 	%fd88, %fd87, 0dBFE62E42FEFA39EF, %fd4;
	fma.rn.f64 	%fd89, %fd87, 0dBC7ABC9E3B39803F, %fd88;
	fma.rn.f64 	%fd90, %fd89, 0d3E5ADE1569CE2BDF, 0d3E928AF3FCA213EA;
	fma.rn.f64 	%fd91, %fd90, %fd89, 0d3EC71DEE62401315;
	fma.rn.f64 	%fd92, %fd91, %fd89, 0d3EFA01997C89EB71;
	fma.rn.f64 	%fd93, %fd92, %fd89, 0d3F2A01A014761F65;
	fma.rn.f64 	%fd94, %fd93, %fd89, 0d3F56C16C1852B7AF;
	fma.rn.f64 	%fd95, %fd94, %fd89, 0d3F81111111122322;
	fma.rn.f64 	%fd96, %fd95, %fd89, 0d3FA55555555502A1;
	fma.rn.f64 	%fd97, %fd96, %fd89, 0d3FC5555555555511;
	fma.rn.f64 	%fd98, %fd97, %fd89, 0d3FE000000000000B;
	fma.rn.f64 	%fd99, %fd98, %fd89, 0d3FF0000000000000;
	fma.rn.f64 	%fd100, %fd99, %fd89, 0d3FF0000000000000;
	{
	.reg .b32 %temp; 
	mov.b64 	{%r14, %temp}, %fd100;
	}
	{
	.reg .b32 %temp; 
	mov.b64 	{%temp, %r15}, %fd100;
	}
	shl.b32 	%r33, %r13, 20;
	add.s32 	%r34, %r33, %r15;
	mov.b64 	%fd108, {%r14, %r34};
	{
	.reg .b32 %temp; 
	mov.b64 	{%temp, %r35}, %fd4;
	}
	mov.b32 	%f2, %r35;
	abs.f32 	%f1, %f2;
	setp.lt.f32 	%p4, %f1, 0f4086232B;
	@%p4 bra 	$L__BB1_7;
	setp.lt.f64 	%p5, %fd4, 0d0000000000000000;
	add.f64 	%fd101, %fd4, 0d7FF0000000000000;
	selp.f64 	%fd108, 0d0000000000000000, %fd101, %p5;
	setp.geu.f32 	%p6, %f1, 0f40874800;
	@%p6 bra 	$L__BB1_7;
	shr.u32 	%r36, %r13, 31;
	add.s32 	%r37, %r13, %r36;
	shr.s32 	%r38, %r37, 1;
	shl.b32 	%r39, %r38, 20;
	add.s32 	%r40, %r15, %r39;
	mov.b64 	%fd102, {%r14, %r40};
	sub.s32 	%r41, %r13, %r38;
	shl.b32 	%r42, %r41, 20;
	add.s32 	%r43, %r42, 1072693248;
	mov.b32 	%r44, 0;
	mov.b64 	%fd103, {%r44, %r43};
	mul.f64 	%fd108, %fd103, %fd102;
$L__BB1_7:
	abs.f64 	%fd104, %fd108;
	setp.eq.f64 	%p7, %fd104, 0d7FF0000000000000;
	fma.rn.f64 	%fd105, %fd108, %fd5, %fd108;
	selp.f64 	%fd106, %fd108, %fd105, %p7;
	st.param.f64 	[func_retval0], %fd106;
	ret;

}


// ===== COMPILED SASS (sm_100) =====

	.target	sm_100

	.elftype	@"ET_EXEC"


//--------------------- .note.nv.tkinfo           --------------------------
	.section	.note.nv.tkinfo,"",@"SHT_NOTE"
	.sectionflags	@"SHF_NOTE_NV_TKINFO"
	.tkinfo
        /*0018*/ 	.word	0x00000002
        /*0030*/ 	.string	""
        /*0030*/ 	.string	"ptxas"
        /*0030*/ 	.string	"Cuda compilation tools, release 13.0, V13.0.88"
        /*0030*/ 	.string	"Build cuda_13.0.r13.0/compiler.36424714_0"
        /*0030*/ 	.string	"-arch sm_100 -m 64 "



//--------------------- .note.nv.cuinfo           --------------------------
	.section	.note.nv.cuinfo,"",@"SHT_NOTE"
	.sectionflags	@"SHF_NOTE_NV_CUINFO"
        /*0018*/ 	.short	0x0002
        /*001a*/ 	.short	0x0064
        /*001c*/ 	.short	0x0082
	.zero		2


//--------------------- .nv.info                  --------------------------
	.section	.nv.info,"",@"SHT_CUDA_INFO"
	.align	4


	//----- nvinfo : EIATTR_REGCOUNT
	.align		4
        /*0000*/ 	.byte	0x04, 0x2f
        /*0002*/ 	.short	(.L_1 - .L_0)
	.align		4
.L_0:
        /*0004*/ 	.word	index@(_Z16potential_reduce6SourcePS_iPdS1_)
        /*0008*/ 	.word	0x0000001e


	//----- nvinfo : EIATTR_FRAME_SIZE
	.align		4
.L_1:
        /*000c*/ 	.byte	0x04, 0x11
        /*000e*/ 	.short	(.L_3 - .L_2)
	.align		4
.L_2:
        /*0010*/ 	.word	index@($_Z16potential_reduce6SourcePS_iPdS1_$__internal_accurate_pow)
        /*0014*/ 	.word	0x00000000


	//----- nvinfo : EIATTR_FRAME_SIZE
	.align		4
.L_3:
        /*0018*/ 	.byte	0x04, 0x11
        /*001a*/ 	.short	(.L_5 - .L_4)
	.align		4
.L_4:
        /*001c*/ 	.word	index@($__internal_1_$__cuda_sm20_dsqrt_rn_f64_mediumpath_v1)
        /*0020*/ 	.word	0x00000000


	//----- nvinfo : EIATTR_FRAME_SIZE
	.align		4
.L_5:
        /*0024*/ 	.byte	0x04, 0x11
        /*0026*/ 	.short	(.L_7 - .L_6)
	.align		4
.L_6:
        /*0028*/ 	.word	index@($__internal_0_$__cuda_sm20_dblrcp_rn_slowpath_v3)
        /*002c*/ 	.word	0x00000000


	//----- nvinfo : EIATTR_FRAME_SIZE
	.align		4
.L_7:
        /*0030*/ 	.byte	0x04, 0x11
        /*0032*/ 	.short	(.L_9 - .L_8)
	.align		4
.L_8:
        /*0034*/ 	.word	index@(_Z16potential_reduce6SourcePS_iPdS1_)
        /*0038*/ 	.word	0x00000000


	//----- nvinfo : EIATTR_MIN_STACK_SIZE
	.align		4
.L_9:
        /*003c*/ 	.byte	0x04, 0x12
        /*003e*/ 	.short	(.L_11 - .L_10)
	.align		4
.L_10:
        /*0040*/ 	.word	index@(_Z16potential_reduce6SourcePS_iPdS1_)
        /*0044*/ 	.word	0x00000000
.L_11:


//--------------------- .nv.compat                --------------------------
	.section	.nv.compat,"",@"SHT_CUDA_COMPAT_INFO"
	.align	4
        /*0000*/ 	.byte	0x02, 0x09, 0x00, 0x00, 0x02, 0x02, 0x01, 0x00, 0x02, 0x05, 0x05, 0x00, 0x03, 0x07, 0x01, 0x01
        /*0010*/ 	.byte	0x02, 0x03, 0x00, 0x00, 0x02, 0x06, 0x01, 0x00, 0x04, 0x0b, 0x08, 0x00, 0x01, 0x00, 0x00, 0x00
        /*0020*/ 	.byte	0x00, 0x00, 0x00, 0x00


//--------------------- .nv.info._Z16potential_reduce6SourcePS_iPdS1_ --------------------------
	.section	.nv.info._Z16potential_reduce6SourcePS_iPdS1_,"",@"SHT_CUDA_INFO"
	.sectionflags	@""
	.align	4


	//----- nvinfo : EIATTR_CUDA_API_VERSION
	.align		4
        /*0000*/ 	.byte	0x04, 0x37
        /*0002*/ 	.short	(.L_13 - .L_12)
.L_12:
        /*0004*/ 	.word	0x00000082


	//----- nvinfo : EIATTR_KPARAM_INFO
	.align		4
.L_13:
        /*0008*/ 	.byte	0x04, 0x17
        /*000a*/ 	.short	(.L_15 - .L_14)
.L_14:
        /*000c*/ 	.word	0x00000000
        /*0010*/ 	.short	0x0004
        /*0012*/ 	.short	0x0030
        /*0014*/ 	.byte	0x00, 0xf5, 0x21, 0x00


	//----- nvinfo : EIATTR_KPARAM_INFO
	.align		4
.L_15:
        /*0018*/ 	.byte	0x04, 0x17
        /*001a*/ 	.short	(.L_17 - .L_16)
.L_16:
        /*001c*/ 	.word	0x00000000
        /*0020*/ 	.short	0x0003
        /*0022*/ 	.short	0x0028
        /*0024*/ 	.byte	0x00, 0xf5, 0x21, 0x00


	//----- nvinfo : EIATTR_KPARAM_INFO
	.align		4
.L_17:
        /*0028*/ 	.byte	0x04, 0x17
        /*002a*/ 	.short	(.L_19 - .L_18)
.L_18:
        /*002c*/ 	.word	0x00000000
        /*0030*/ 	.short	0x0002
        /*0032*/ 	.short	0x0020
        /*0034*/ 	.byte	0x00, 0xf0, 0x11, 0x00


	//----- nvinfo : EIATTR_KPARAM_INFO
	.align		4
.L_19:
        /*0038*/ 	.byte	0x04, 0x17
        /*003a*/ 	.short	(.L_21 - .L_20)
.L_20:
        /*003c*/ 	.word	0x00000000
        /*0040*/ 	.short	0x0001
        /*0042*/ 	.short	0x0018
        /*0044*/ 	.byte	0x00, 0xf5, 0x21, 0x00


	//----- nvinfo : EIATTR_KPARAM_INFO
	.align		4
.L_21:
        /*0048*/ 	.byte	0x04, 0x17
        /*004a*/ 	.short	(.L_23 - .L_22)
.L_22:
        /*004c*/ 	.word	0x00000000
        /*0050*/ 	.short	0x0000
        /*0052*/ 	.short	0x0000
        /*0054*/ 	.byte	0x00, 0xf0, 0x61, 0x00


	//----- nvinfo : EIATTR_SPARSE_MMA_MASK
	.align		4
.L_23:
        /*0058*/ 	.byte	0x03, 0x50
        /*005a*/ 	.short	0x0000


	//----- nvinfo : EIATTR_MAXREG_COUNT
	.align		4
        /*005c*/ 	.byte	0x03, 0x1b
        /*005e*/ 	.short	0x00ff


	//----- nvinfo : EIATTR_NUM_BARRIERS
	.align		4
        /*0060*/ 	.byte	0x02, 0x4c
        /*0062*/ 	.byte	0x01
	.zero		1


	//----- nvinfo : EIATTR_MERCURY_ISA_VERSION
	.align		4
        /*0064*/ 	.byte	0x03, 0x5f
        /*0066*/ 	.short	0x0101


	//----- nvinfo : EIATTR_VRC_CTA_INIT_COUNT
	.align		4
        /*0068*/ 	.byte	0x02, 0x4a
	.zero		1
	.zero		1


	//----- nvinfo : EIATTR_EXIT_INSTR_OFFSETS
	.align		4
        /*006c*/ 	.byte	0x04, 0x1c
        /*006e*/ 	.short	(.L_25 - .L_24)


	//   ....[0]....
.L_24:
        /*0070*/ 	.word	0x00000900


	//   ....[1]....
        /*0074*/ 	.word	0x000009e0


	//----- nvinfo : EIATTR_CRS_STACK_SIZE
	.align		4
.L_25:
        /*0078*/ 	.byte	0x04, 0x1e
        /*007a*/ 	.short	(.L_27 - .L_26)
.L_26:
        /*007c*/ 	.word	0x00000000


	//----- nvinfo : EIATTR_CBANK_PARAM_SIZE
	.align		4
.L_27:
        /*0080*/ 	.byte	0x03, 0x19
        /*0082*/ 	.short	0x0038


	//----- nvinfo : EIATTR_PARAM_CBANK
	.align		4
        /*0084*/ 	.byte	0x04, 0x0a
        /*0086*/ 	.short	(.L_29 - .L_28)
	.align		4
.L_28:
        /*0088*/ 	.word	index@(.nv.constant0._Z16potential_reduce6SourcePS_iPdS1_)
        /*008c*/ 	.short	0x0380
        /*008e*/ 	.short	0x0038


	//----- nvinfo : EIATTR_SW_WAR
	.align		4
.L_29:
        /*0090*/ 	.byte	0x04, 0x36
        /*0092*/ 	.short	(.L_31 - .L_30)
.L_30:
        /*0094*/ 	.word	0x00000008
.L_31:


//--------------------- .nv.callgraph             --------------------------
	.section	.nv.callgraph,"",@"SHT_CUDA_CALLGRAPH"
	.align	4
	.sectionentsize	8
	.align		4
        /*0000*/ 	.word	0x00000000
	.align		4
        /*0004*/ 	.word	0xffffffff
	.align		4
        /*0008*/ 	.word	0x00000000
	.align		4
        /*000c*/ 	.word	0xfffffffe
	.align		4
        /*0010*/ 	.word	0x00000000
	.align		4
        /*0014*/ 	.word	0xfffffffd
	.align		4
        /*0018*/ 	.word	0x00000000
	.align		4
        /*001c*/ 	.word	0xfffffffc


//--------------------- .text._Z16potential_reduce6SourcePS_iPdS1_ --------------------------
	.section	.text._Z16potential_reduce6SourcePS_iPdS1_,"ax",@progbits
	.align	128
        .global         _Z16potential_reduce6SourcePS_iPdS1_
        .type           _Z16potential_reduce6SourcePS_iPdS1_,@function
        .size           _Z16potential_reduce6SourcePS_iPdS1_,(.L_x_28 - _Z16potential_reduce6SourcePS_iPdS1_)
        .other          _Z16potential_reduce6SourcePS_iPdS1_,@"STO_CUDA_ENTRY STV_DEFAULT"
_Z16potential_reduce6SourcePS_iPdS1_:
.text._Z16potential_reduce6SourcePS_iPdS1_:
[----:B------:R-:W-:Y:S01]  /*0000*/  LDC R1, c[0x0][0x37c] ;  /* 0x0000df00ff017b82 */ /* 0x000fe20000000800 */
[----:B------:R-:W0:Y:S01]  /*0010*/  S2R R3, SR_TID.X ;  /* 0x0000000000037919 */ /* 0x000e220000002100 */
[----:B------:R-:W1:Y:S01]  /*0020*/  LDCU UR6, c[0x0][0x360] ;  /* 0x00006c00ff0677ac */ /* 0x000e620008000800 */
[----:B------:R-:W1:Y:S01]  /*0030*/  S2R R0, SR_CTAID.X ;  /* 0x0000000000007919 */ /* 0x000e620000002500 */
[----:B------:R-:W2:Y:S01]  /*0040*/  LDCU.64 UR4, c[0x0][0x358] ;  /* 0x00006b00ff0477ac */ /* 0x000ea20008000a00 */
[----:B------:R-:W3:Y:S01]  /*0050*/  LDCU UR7, c[0x0][0x3a0] ;  /* 0x00007400ff0777ac */ /* 0x000ee20008000800 */
[----:B0-----:R-:W-:Y:S01]  /*0060*/  ISETP.NE.AND P0, PT, R3, RZ, PT ;  /* 0x000000ff0300720c */ /* 0x001fe20003f05270 */
[----:B-1----:R-:W-:-:S12]  /*0070*/  IMAD R7, R0, UR6, R3 ;  /* 0x0000000600077c24 */ /* 0x002fd8000f8e0203 */
[----:B------:R-:W0:Y:S02]  /*0080*/  @!P0 LDC.64 R4, c[0x0][0x3a8] ;  /* 0x0000ea00ff048b82 */ /* 0x000e240000000a00 */
[----:B0-----:R-:W-:-:S05]  /*0090*/  @!P0 IMAD.WIDE.U32 R4, R0, 0x8, R4 ;  /* 0x0000000800048825 */ /* 0x001fca00078e0004 */
[----:B--2---:R0:W-:Y:S01]  /*00a0*/  @!P0 STG.E.64 desc[UR4][R4.64], RZ ;  /* 0x000000ff04008986 */ /* 0x0041e2000c101b04 */
[----:B------:R-:W-:Y:S01]  /*00b0*/  BAR.SYNC.DEFER_BLOCKING 0x0 ;  /* 0x0000000000007b1d */ /* 0x000fe20000010000 */
[----:B---3--:R-:W-:-:S13]  /*00c0*/  ISETP.GE.AND P0, PT, R7, UR7, PT ;  /* 0x0000000707007c0c */ /* 0x008fda000bf06270 */
[----:B0-----:R-:W-:Y:S05]  /*00d0*/  @P0 BRA `(.L_x_0) ;  /* 0x0000000800040947 */ /* 0x001fea0003800000 */
[----:B------:R-:W0:Y:S01]  /*00e0*/  LDC.64 R8, c[0x0][0x398] ;  /* 0x0000e600ff087b82 */ /* 0x000e220000000a00 */
[----:B------:R-:W1:Y:S01]  /*00f0*/  LDCU.64 UR6, c[0x0][0x380] ;  /* 0x00007000ff0677ac */ /* 0x000e620008000a00 */
[----:B0-----:R-:W-:-:S05]  /*0100*/  IMAD.WIDE R8, R7, 0x18, R8 ;  /* 0x0000001807087825 */ /* 0x001fca00078e0208 */
[----:B------:R-:W1:Y:S01]  /*0110*/  LDG.E.64 R6, desc[UR4][R8.64] ;  /* 0x0000000408067981 */ /* 0x000e62000c1e1b00 */
[----:B------:R-:W-:Y:S01]  /*0120*/  BSSY.RECONVERGENT B0, `(.L_x_1) ;  /* 0x0000005000007945 */ /* 0x000fe20003800200 */
[----:B------:R-:W-:Y:S01]  /*0130*/  MOV R2, 0x170 ;  /* 0x0000017000027802 */ /* 0x000fe20000000f00 */
[----:B-1----:R-:W-:-:S08]  /*0140*/  DADD R6, R6, -UR6 ;  /* 0x8000000606067e29 */ /* 0x002fd00008000000 */
[----:B------:R-:W-:-:S11]  /*0150*/  DADD R22, -RZ, |R6| ;  /* 0x00000000ff167229 */ /* 0x000fd60000000506 */
[----:B------:R-:W-:Y:S05]  /*0160*/  CALL.REL.NOINC `($_Z16potential_reduce6SourcePS_iPdS1_$__internal_accurate_pow) ;  /* 0x0000000c00747944 */ /* 0x000fea0003c00000 */
[----:B------:R-:W-:Y:S05]  /*0170*/  BSYNC.RECONVERGENT B0 ;  /* 0x0000000000007941 */ /* 0x000fea0003800200 */
.L_x_1:
[----:B------:R0:W5:Y:S01]  /*0180*/  LDG.E.64 R12, desc[UR4][R8.64+0x8] ;  /* 0x00000804080c7981 */ /* 0x000162000c1e1b00 */
[C---:B------:R-:W-:Y:S01]  /*0190*/  DADD R4, R6.reuse, 2 ;  /* 0x4000000006047429 */ /* 0x040fe20000000000 */
[----:B------:R-:W-:Y:S01]  /*01a0*/  BSSY.RECONVERGENT B0, `(.L_x_2) ;  /* 0x000000c000007945 */ /* 0x000fe20003800200 */
[----:B------:R-:W-:-:S08]  /*01b0*/  DSETP.NEU.AND P0, PT, R6, RZ, PT ;  /* 0x000000ff0600722a */ /* 0x000fd00003f0d000 */
[----:B------:R-:W-:-:S04]  /*01c0*/  LOP3.LUT R4, R5, 0x7ff00000, RZ, 0xc0, !PT ;  /* 0x7ff0000005047812 */ /* 0x000fc800078ec0ff */
[----:B------:R-:W-:Y:S02]  /*01d0*/  ISETP.NE.AND P1, PT, R4, 0x7ff00000, PT ;  /* 0x7ff000000400780c */ /* 0x000fe40003f25270 */
[----:B------:R-:W-:-:S11]  /*01e0*/  @!P0 CS2R R10, SRZ ;  /* 0x00000000000a8805 */ /* 0x000fd6000001ff00 */
[----:B0-----:R-:W-:Y:S05]  /*01f0*/  @P1 BRA `(.L_x_3) ;  /* 0x0000000000181947 */ /* 0x001fea0003800000 */
[----:B------:R-:W-:-:S14]  /*0200*/  DSETP.NAN.AND P0, PT, R6, R6, PT ;  /* 0x000000060600722a */ /* 0x000fdc0003f08000 */
[----:B------:R-:W-:Y:S01]  /*0210*/  @P0 DADD R10, R6, 2 ;  /* 0x40000000060a0429 */ /* 0x000fe20000000000 */
[----:B------:R-:W-:Y:S10]  /*0220*/  @P0 BRA `(.L_x_3) ;  /* 0x00000000000c0947 */ /* 0x000ff40003800000 */
[----:B------:R-:W-:-:S14]  /*0230*/  DSETP.NEU.AND P0, PT, |R6|, +INF , PT ;  /* 0x7ff000000600742a */ /* 0x000fdc0003f0d200 */
[----:B------:R-:W-:Y:S02]  /*0240*/  @!P0 IMAD.MOV.U32 R10, RZ, RZ, 0x0 ;  /* 0x00000000ff0a8424 */ /* 0x000fe400078e00ff */
[----:B------:R-:W-:-:S07]  /*0250*/  @!P0 IMAD.MOV.U32 R11, RZ, RZ, 0x7ff00000 ;  /* 0x7ff00000ff0b8424 */ /* 0x000fce00078e00ff */
.L_x_3:
[----:B------:R-:W-:Y:S05]  /*0260*/  BSYNC.RECONVERGENT B0 ;  /* 0x0000000000007941 */ /* 0x000fea0003800200 */
.L_x_2:
[----:B------:R-:W0:Y:S01]  /*0270*/  LDCU.64 UR6, c[0x0][0x388] ;  /* 0x00007100ff0677ac */ /* 0x000e220008000a00 */
[----:B------:R-:W-:Y:S01]  /*0280*/  DSETP.NEU.AND P0, PT, R6, 1, PT ;  /* 0x3ff000000600742a */ /* 0x000fe20003f0d000 */
[----:B------:R-:W-:Y:S01]  /*0290*/  BSSY.RECONVERGENT B0, `(.L_x_4) ;  /* 0x0000007000007945 */ /* 0x000fe20003800200 */
[----:B------:R-:W-:-:S04]  /*02a0*/  MOV R2, 0x300 ;  /* 0x0000030000027802 */ /* 0x000fc80000000f00 */
[----:B------:R-:W-:Y:S02]  /*02b0*/  FSEL R6, R10, RZ, P0 ;  /* 0x000000ff0a067208 */ /* 0x000fe40000000000 */
[----:B------:R-:W-:Y:S01]  /*02c0*/  FSEL R7, R11, 1.875, P0 ;  /* 0x3ff000000b077808 */ /* 0x000fe20000000000 */
[----:B0----5:R-:W-:-:S08]  /*02d0*/  DADD R4, R12, -UR6 ;  /* 0x800000060c047e29 */ /* 0x021fd00008000000 */
[----:B------:R-:W-:-:S11]  /*02e0*/  DADD R22, -RZ, |R4| ;  /* 0x00000000ff167229 */ /* 0x000fd60000000504 */
[----:B------:R-:W-:Y:S05]  /*02f0*/  CALL.REL.NOINC `($_Z16potential_reduce6SourcePS_iPdS1_$__internal_accurate_pow) ;  /* 0x0000000c00107944 */ /* 0x000fea0003c00000 */
[----:B------:R-:W-:Y:S05]  /*0300*/  BSYNC.RECONVERGENT B0 ;  /* 0x0000000000007941 */ /* 0x000fea0003800200 */
.L_x_4:
[----:B------:R-:W5:Y:S01]  /*0310*/  LDG.E.64 R8, desc[UR4][R8.64+0x10] ;  /* 0x0000100408087981 */ /* 0x000f62000c1e1b00 */
[C---:B------:R-:W-:Y:S01]  /*0320*/  DADD R12, R4.reuse, 2 ;  /* 0x40000000040c7429 */ /* 0x040fe20000000000 */
[----:B------:R-:W-:Y:S01]  /*0330*/  BSSY.RECONVERGENT B0, `(.L_x_5) ;  /* 0x000000c000007945 */ /* 0x000fe20003800200 */
[----:B------:R-:W-:-:S08]  /*0340*/  DSETP.NEU.AND P0, PT, R4, RZ, PT ;  /* 0x000000ff0400722a */ /* 0x000fd00003f0d000 */
[----:B------:R-:W-:-:S04]  /*0350*/  LOP3.LUT R12, R13, 0x7ff00000, RZ, 0xc0, !PT ;  /* 0x7ff000000d0c7812 */ /* 0x000fc800078ec0ff */
[----:B------:R-:W-:Y:S02]  /*0360*/  ISETP.NE.AND P1, PT, R12, 0x7ff00000, PT ;  /* 0x7ff000000c00780c */ /* 0x000fe40003f25270 */
[----:B------:R-:W-:-:S11]  /*0370*/  @!P0 CS2R R10, SRZ ;  /* 0x00000000000a8805 */ /* 0x000fd6000001ff00 */
[----:B------:R-:W-:Y:S05]  /*0380*/  @P1 BRA `(.L_x_6) ;  /* 0x0000000000181947 */ /* 0x000fea0003800000 */
[----:B------:R-:W-:-:S14]  /*0390*/  DSETP.NAN.AND P0, PT, R4, R4, PT ;  /* 0x000000040400722a */ /* 0x000fdc0003f08000 */
[----:B------:R-:W-:Y:S01]  /*03a0*/  @P0 DADD R10, R4, 2 ;  /* 0x40000000040a0429 */ /* 0x000fe20000000000 */
[----:B------:R-:W-:Y:S10]  /*03b0*/  @P0 BRA `(.L_x_6) ;  /* 0x00000000000c0947 */ /* 0x000ff40003800000 */
[----:B------:R-:W-:-:S14]  /*03c0*/  DSETP.NEU.AND P0, PT, |R4|, +INF , PT ;  /* 0x7ff000000400742a */ /* 0x000fdc0003f0d200 */
[----:B------:R-:W-:Y:S02]  /*03d0*/  @!P0 IMAD.MOV.U32 R10, RZ, RZ, 0x0 ;  /* 0x00000000ff0a8424 */ /* 0x000fe400078e00ff */
[----:B------:R-:W-:-:S07]  /*03e0*/  @!P0 IMAD.MOV.U32 R11, RZ, RZ, 0x7ff00000 ;  /* 0x7ff00000ff0b8424 */ /* 0x000fce00078e00ff */
.L_x_6:
[----:B------:R-:W-:Y:S05]  /*03f0*/  BSYNC.RECONVERGENT B0 ;  /* 0x0000000000007941 */ /* 0x000fea0003800200 */
.L_x_5:
[----:B------:R-:W0:Y:S01]  /*0400*/  LDCU.64 UR6, c[0x0][0x390] ;  /* 0x00007200ff0677ac */ /* 0x000e220008000a00 */
[----:B------:R-:W-:Y:S01]  /*0410*/  DSETP.NEU.AND P0, PT, R4, 1, PT ;  /* 0x3ff000000400742a */ /* 0x000fe20003f0d000 */
[----:B------:R-:W-:Y:S01]  /*0420*/  BSSY.RECONVERGENT B0, `(.L_x_7) ;  /* 0x0000008000007945 */ /* 0x000fe20003800200 */
[----:B------:R-:W-:-:S04]  /*0430*/  MOV R2, 0x4a0 ;  /* 0x000004a000027802 */ /* 0x000fc80000000f00 */
[----:B------:R-:W-:Y:S02]  /*0440*/  FSEL R4, R10, RZ, P0 ;  /* 0x000000ff0a047208 */ /* 0x000fe40000000000 */
[----:B------:R-:W-:-:S06]  /*0450*/  FSEL R5, R11, 1.875, P0 ;  /* 0x3ff000000b057808 */ /* 0x000fcc0000000000 */
[----:B------:R-:W-:Y:S02]  /*0460*/  DADD R6, R6, R4 ;  /* 0x0000000006067229 */ /* 0x000fe40000000004 */
[----:B0----5:R-:W-:-:S08]  /*0470*/  DADD R8, R8, -UR6 ;  /* 0x8000000608087e29 */ /* 0x021fd00008000000 */
[----:B------:R-:W-:-:S11]  /*0480*/  DADD R22, -RZ, |R8| ;  /* 0x00000000ff167229 */ /* 0x000fd60000000508 */
[----:B------:R-:W-:Y:S05]  /*0490*/  CALL.REL.NOINC `($_Z16potential_reduce6SourcePS_iPdS1_$__internal_accurate_pow) ;  /* 0x0000000800a87944 */ /* 0x000fea0003c00000 */
[----:B------:R-:W-:Y:S05]  /*04a0*/  BSYNC.RECONVERGENT B0 ;  /* 0x0000000000007941 */ /* 0x000fea0003800200 */
.L_x_7:
[C---:B------:R-:W-:Y:S01]  /*04b0*/  DADD R4, R8.reuse, 2 ;  /* 0x4000000008047429 */ /* 0x040fe20000000000 */
[----:B------:R-:W-:Y:S01]  /*04c0*/  BSSY.RECONVERGENT B0, `(.L_x_8) ;  /* 0x000000d000007945 */ /* 0x000fe20003800200 */
[C---:B------:R-:W-:Y:S02]  /*04d0*/  DSETP.NEU.AND P1, PT, R8.reuse, RZ, PT ;  /* 0x000000ff0800722a */ /* 0x040fe40003f2d000 */
[----:B------:R-:W-:-:S06]  /*04e0*/  DSETP.NEU.AND P0, PT, R8, 1, PT ;  /* 0x3ff000000800742a */ /* 0x000fcc0003f0d000 */
        /* <DEDUP_REMOVED lines=10> */
.L_x_9:
[----:B------:R-:W-:Y:S05]  /*0590*/  BSYNC.RECONVERGENT B0 ;  /* 0x0000000000007941 */ /* 0x000fea0003800200 */
.L_x_8:
[----:B------:R-:W-:Y:S01]  /*05a0*/  FSEL R4, R10, RZ, P0 ;  /* 0x000000ff0a047208 */ /* 0x000fe20000000000 */
[----:B------:R-:W-:Y:S01]  /*05b0*/  BSSY.RECONVERGENT B0, `(.L_x_10) ;  /* 0x0000015000007945 */ /* 0x000fe20003800200 */
[----:B------:R-:W-:Y:S01]  /*05c0*/  FSEL R5, R11, 1.875, P0 ;  /* 0x3ff000000b057808 */ /* 0x000fe20000000000 */
[----:B------:R-:W-:Y:S01]  /*05d0*/  IMAD.MOV.U32 R11, RZ, RZ, 0x3fd80000 ;  /* 0x3fd80000ff0b7424 */ /* 0x000fe200078e00ff */
[----:B------:R-:W-:-:S04]  /*05e0*/  MOV R10, 0x0 ;  /* 0x00000000000a7802 */ /* 0x000fc80000000f00 */
[----:B------:R-:W-:-:S06]  /*05f0*/  DADD R6, R6, R4 ;  /* 0x0000000006067229 */ /* 0x000fcc0000000004 */
[----:B------:R-:W0:Y:S04]  /*0600*/  MUFU.RSQ64H R5, R7 ;  /* 0x0000000700057308 */ /* 0x000e280000001c00 */
[----:B------:R-:W-:-:S05]  /*0610*/  VIADD R4, R7, 0xfcb00000 ;  /* 0xfcb0000007047836 */ /* 0x000fca0000000000 */
[----:B------:R-:W-:Y:S01]  /*0620*/  ISETP.GE.U32.AND P0, PT, R4, 0x7ca00000, PT ;  /* 0x7ca000000400780c */ /* 0x000fe20003f06070 */
[----:B0-----:R-:W-:-:S08]  /*0630*/  DMUL R8, R4, R4 ;  /* 0x0000000404087228 */ /* 0x001fd00000000000 */
[----:B------:R-:W-:-:S08]  /*0640*/  DFMA R8, R6, -R8, 1 ;  /* 0x3ff000000608742b */ /* 0x000fd00000000808 */
[----:B------:R-:W-:Y:S02]  /*0650*/  DFMA R10, R8, R10, 0.5 ;  /* 0x3fe00000080a742b */ /* 0x000fe4000000000a */
[----:B------:R-:W-:-:S08]  /*0660*/  DMUL R8, R4, R8 ;  /* 0x0000000804087228 */ /* 0x000fd00000000000 */
[----:B------:R-:W-:-:S08]  /*0670*/  DFMA R12, R10, R8, R4 ;  /* 0x000000080a0c722b */ /* 0x000fd00000000004 */
[----:B------:R-:W-:Y:S02]  /*0680*/  DMUL R14, R6, R12 ;  /* 0x0000000c060e7228 */ /* 0x000fe40000000000 */
[----:B------:R-:W-:Y:S02]  /*0690*/  VIADD R11, R13, 0xfff00000 ;  /* 0xfff000000d0b7836 */ /* 0x000fe40000000000 */
[----:B------:R-:W-:-:S04]  /*06a0*/  IMAD.MOV.U32 R10, RZ, RZ, R12 ;  /* 0x000000ffff0a7224 */ /* 0x000fc800078e000c */
[----:B------:R-:W-:-:S08]  /*06b0*/  DFMA R16, R14, -R14, R6 ;  /* 0x8000000e0e10722b */ /* 0x000fd00000000006 */
[----:B------:R-:W-:Y:S01]  /*06c0*/  DFMA R8, R16, R10, R14 ;  /* 0x0000000a1008722b */ /* 0x000fe2000000000e */
[----:B------:R-:W-:Y:S10]  /*06d0*/  @!P0 BRA `(.L_x_11) ;  /* 0x0000000000088947 */ /* 0x000ff40003800000 */
[----:B------:R-:W-:-:S07]  /*06e0*/  MOV R2, 0x700 ;  /* 0x0000070000027802 */ /* 0x000fce0000000f00 */
[----:B------:R-:W-:Y:S05]  /*06f0*/  CALL.REL.NOINC `($__internal_1_$__cuda_sm20_dsqrt_rn_f64_mediumpath_v1) ;  /* 0x00000004005c7944 */ /* 0x000fea0003c00000 */
.L_x_11:
[----:B------:R-:W-:Y:S05]  /*0700*/  BSYNC.RECONVERGENT B0 ;  /* 0x0000000000007941 */ /* 0x000fea0003800200 */
.L_x_10:
[----:B------:R-:W0:Y:S01]  /*0710*/  MUFU.RCP64H R5, R9 ;  /* 0x0000000900057308 */ /* 0x000e220000001800 */
[----:B------:R-:W-:Y:S01]  /*0720*/  VIADD R4, R9, 0x300402 ;  /* 0x0030040209047836 */ /* 0x000fe20000000000 */
[----:B------:R-:W-:Y:S04]  /*0730*/  BSSY.RECONVERGENT B0, `(.L_x_12) ;  /* 0x000000e000007945 */ /* 0x000fe80003800200 */
[----:B------:R-:W-:Y:S01]  /*0740*/  FSETP.GEU.AND P0, PT, |R4|, 5.8789094863358348022e-39, PT ;  /* 0x004004020400780b */ /* 0x000fe20003f0e200 */
[----:B0-----:R-:W-:-:S08]  /*0750*/  DFMA R6, R4, -R8, 1 ;  /* 0x3ff000000406742b */ /* 0x001fd00000000808 */
[----:B------:R-:W-:-:S08]  /*0760*/  DFMA R6, R6, R6, R6 ;  /* 0x000000060606722b */ /* 0x000fd00000000006 */
[----:B------:R-:W-:-:S08]  /*0770*/  DFMA R6, R4, R6, R4 ;  /* 0x000000060406722b */ /* 0x000fd00000000004 */
[----:B------:R-:W-:-:S08]  /*0780*/  DFMA R10, R6, -R8, 1 ;  /* 0x3ff00000060a742b */ /* 0x000fd00000000808 */
[----:B------:R-:W-:Y:S01]  /*0790*/  DFMA R6, R6, R10, R6 ;  /* 0x0000000a0606722b */ /* 0x000fe20000000006 */
[----:B------:R-:W-:Y:S10]  /*07a0*/  @P0 BRA `(.L_x_13) ;  /* 0x0000000000180947 */ /* 0x000ff40003800000 */
[----:B------:R-:W-:Y:S01]  /*07b0*/  LOP3.LUT R2, R9, 0x7fffffff, RZ, 0xc0, !PT ;  /* 0x7fffffff09027812 */ /* 0x000fe200078ec0ff */
[----:B------:R-:W-:Y:S02]  /*07c0*/  IMAD.MOV.U32 R4, RZ, RZ, R8 ;  /* 0x000000ffff047224 */ /* 0x000fe400078e0008 */
[----:B------:R-:W-:Y:S01]  /*07d0*/  IMAD.MOV.U32 R5, RZ, RZ, R9 ;  /* 0x000000ffff057224 */ /* 0x000fe200078e0009 */
[----:B------:R-:W-:Y:S02]  /*07e0*/  IADD3 R8, PT, PT, R2, -0x100000, RZ ;  /* 0xfff0000002087810 */ /* 0x000fe40007ffe0ff */
[----:B------:R-:W-:-:S07]  /*07f0*/  MOV R2, 0x810 ;  /* 0x0000081000027802 */ /* 0x000fce0000000f00 */
[----:B------:R-:W-:Y:S05]  /*0800*/  CALL.REL.NOINC `($__internal_0_$__cuda_sm20_dblrcp_rn_slowpath_v3) ;  /* 0x0000000000787944 */ /* 0x000fea0003c00000 */
.L_x_13:
[----:B------:R-:W-:Y:S05]  /*0810*/  BSYNC.RECONVERGENT B0 ;  /* 0x0000000000007941 */ /* 0x000fea0003800200 */
.L_x_12:
[----:B------:R-:W0:Y:S02]  /*0820*/  LDC.64 R4, c[0x0][0x3a8] ;  /* 0x0000ea00ff047b82 */ /* 0x000e240000000a00 */
[----:B0-----:R-:W-:-:S05]  /*0830*/  IMAD.WIDE.U32 R4, R0, 0x8, R4 ;  /* 0x0000000800047825 */ /* 0x001fca00078e0004 */
[----:B------:R0:W5:Y:S02]  /*0840*/  LDG.E.64 R8, desc[UR4][R4.64] ;  /* 0x0000000404087981 */ /* 0x000164000c1e1b00 */
.L_x_14:
[----:B-----5:R-:W-:Y:S01]  /*0850*/  DADD R10, R8, R6 ;  /* 0x00000000080a7229 */ /* 0x020fe20000000006 */
[----:B------:R-:W-:Y:S09]  /*0860*/  YIELD ;  /* 0x0000000000007946 */ /* 0x000ff20003800000 */
[----:B------:R-:W2:Y:S02]  /*0870*/  ATOMG.E.CAS.64.STRONG.GPU PT, R10, [R4], R8, R10 ;  /* 0x00000008040a73a9 */ /* 0x000ea400001ee50a */
[----:B--2---:R-:W-:Y:S01]  /*0880*/  ISETP.NE.U32.AND P0, PT, R8, R10, PT ;  /* 0x0000000a0800720c */ /* 0x004fe20003f05070 */
[----:B------:R-:W-:-:S03]  /*0890*/  IMAD.MOV.U32 R8, RZ, RZ, R10 ;  /* 0x000000ffff087224 */ /* 0x000fc600078e000a */
[----:B------:R-:W-:Y:S01]  /*08a0*/  ISETP.NE.AND.EX P0, PT, R9, R11, PT, P0 ;  /* 0x0000000b0900720c */ /* 0x000fe20003f05300 */
[----:B------:R-:W-:-:S12]  /*08b0*/  IMAD.MOV.U32 R9, RZ, RZ, R11 ;  /* 0x000000ffff097224 */ /* 0x000fd800078e000b */
[----:B------:R-:W-:Y:S05]  /*08c0*/  @P0 BRA `(.L_x_14) ;  /* 0xfffffffc00e00947 */ /* 0x000fea000383ffff */
[----:B------:R-:W-:Y:S05]  /*08d0*/  WARPSYNC.ALL ;  /* 0x0000000000007948 */ /* 0x000fea0003800000 */
[----:B------:R-:W-:Y:S06]  /*08e0*/  BAR.SYNC.DEFER_BLOCKING 0x0 ;  /* 0x0000000000007b1d */ /* 0x000fec0000010000 */
.L_x_0:
[----:B------:R-:W-:-:S13]  /*08f0*/  ISETP.NE.AND P0, PT, R3, RZ, PT ;  /* 0x000000ff0300720c */ /* 0x000fda0003f05270 */
[----:B------:R-:W-:Y:S05]  /*0900*/  @P0 EXIT ;  /* 0x000000000000094d */ /* 0x000fea0003800000 */
[----:B------:R-:W1:Y:S08]  /*0910*/  LDC.64 R2, c[0x0][0x3a8] ;  /* 0x0000ea00ff027b82 */ /* 0x000e700000000a00 */
[----:B0-----:R-:W0:Y:S01]  /*0920*/  LDC.64 R4, c[0x0][0x3b0] ;  /* 0x0000ec00ff047b82 */ /* 0x001e220000000a00 */
[----:B-1----:R-:W-:-:S06]  /*0930*/  IMAD.WIDE.U32 R2, R0, 0x8, R2 ;  /* 0x0000000800027825 */ /* 0x002fcc00078e0002 */
[----:B------:R-:W5:Y:S04]  /*0940*/  LDG.E.64 R2, desc[UR4][R2.64] ;  /* 0x0000000402027981 */ /* 0x000f68000c1e1b00 */
[----:B0-----:R0:W5:Y:S02]  /*0950*/  LDG.E.64 R8, desc[UR4][R4.64] ;  /* 0x0000000404087981 */ /* 0x001164000c1e1b00 */
.L_x_15:
        /* <DEDUP_REMOVED lines=8> */
[----:B------:R-:W-:Y:S05]  /*09e0*/  EXIT ;  /* 0x000000000000794d */ /* 0x000fea0003800000 */
        .weak           $__internal_0_$__cuda_sm20_dblrcp_rn_slowpath_v3
        .type           $__internal_0_$__cuda_sm20_dblrcp_rn_slowpath_v3,@function
        .size           $__internal_0_$__cuda_sm20_dblrcp_rn_slowpath_v3,($__internal_1_$__cuda_sm20_dsqrt_rn_f64_mediumpath_v1 - $__internal_0_$__cuda_sm20_dblrcp_rn_slowpath_v3)
$__internal_0_$__cuda_sm20_dblrcp_rn_slowpath_v3:
[----:B------:R-:W-:Y:S01]  /*09f0*/  DSETP.GTU.AND P0, PT, |R4|, +INF , PT ;  /* 0x7ff000000400742a */ /* 0x000fe20003f0c200 */
[----:B------:R-:W-:-:S13]  /*0a00*/  BSSY.RECONVERGENT B1, `(.L_x_16) ;  /* 0x0000023000017945 */ /* 0x000fda0003800200 */
[----:B------:R-:W-:Y:S05]  /*0a10*/  @P0 BRA `(.L_x_17) ;  /* 0x00000000007c0947 */ /* 0x000fea0003800000 */
[----:B------:R-:W-:-:S05]  /*0a20*/  LOP3.LUT R9, R5, 0x7fffffff, RZ, 0xc0, !PT ;  /* 0x7fffffff05097812 */ /* 0x000fca00078ec0ff */
[----:B------:R-:W-:-:S05]  /*0a30*/  VIADD R6, R9, 0xffffffff ;  /* 0xffffffff09067836 */ /* 0x000fca0000000000 */
[----:B------:R-:W-:-:S13]  /*0a40*/  ISETP.GE.U32.AND P0, PT, R6, 0x7fefffff, PT ;  /* 0x7fefffff0600780c */ /* 0x000fda0003f06070 */
[----:B------:R-:W-:Y:S01]  /*0a50*/  @P0 LOP3.LUT R7, R5, 0x7ff00000, RZ, 0x3c, !PT ;  /* 0x7ff0000005070812 */ /* 0x000fe200078e3cff */
[----:B------:R-:W-:Y:S01]  /*0a60*/  @P0 IMAD.MOV.U32 R6, RZ, RZ, RZ ;  /* 0x000000ffff060224 */ /* 0x000fe200078e00ff */
[----:B------:R-:W-:Y:S06]  /*0a70*/  @P0 BRA `(.L_x_18) ;  /* 0x00000000006c0947 */ /* 0x000fec0003800000 */
[----:B------:R-:W-:-:S13]  /*0a80*/  ISETP.GE.U32.AND P0, PT, R9, 0x1000001, PT ;  /* 0x010000010900780c */ /* 0x000fda0003f06070 */
[----:B------:R-:W-:Y:S05]  /*0a90*/  @!P0 BRA `(.L_x_19) ;  /* 0x0000000000348947 */ /* 0x000fea0003800000 */
[----:B------:R-:W-:Y:S01]  /*0aa0*/  IADD3 R7, PT, PT, R5, -0x3fe00000, RZ ;  /* 0xc020000005077810 */ /* 0x000fe20007ffe0ff */
[----:B------:R-:W-:-:S03]  /*0ab0*/  IMAD.MOV.U32 R6, RZ, RZ, R4 ;  /* 0x000000ffff067224 */ /* 0x000fc600078e0004 */
[----:B------:R-:W0:Y:S03]  /*0ac0*/  MUFU.RCP64H R9, R7 ;  /* 0x0000000700097308 */ /* 0x000e260000001800 */
[----:B0-----:R-:W-:-:S08]  /*0ad0*/  DFMA R10, -R6, R8, 1 ;  /* 0x3ff00000060a742b */ /* 0x001fd00000000108 */
[----:B------:R-:W-:-:S08]  /*0ae0*/  DFMA R10, R10, R10, R10 ;  /* 0x0000000a0a0a722b */ /* 0x000fd0000000000a */
[----:B------:R-:W-:-:S08]  /*0af0*/  DFMA R10, R8, R10, R8 ;  /* 0x0000000a080a722b */ /* 0x000fd00000000008 */
[----:B------:R-:W-:-:S08]  /*0b00*/  DFMA R8, -R6, R10, 1 ;  /* 0x3ff000000608742b */ /* 0x000fd0000000010a */
[----:B------:R-:W-:-:S08]  /*0b10*/  DFMA R8, R10, R8, R10 ;  /* 0x000000080a08722b */ /* 0x000fd0000000000a */
[----:B------:R-:W-:-:S08]  /*0b20*/  DMUL R8, R8, 2.2250738585072013831e-308 ;  /* 0x0010000008087828 */ /* 0x000fd00000000000 */
[----:B------:R-:W-:-:S08]  /*0b30*/  DFMA R4, -R4, R8, 1 ;  /* 0x3ff000000404742b */ /* 0x000fd00000000108 */
[----:B------:R-:W-:-:S08]  /*0b40*/  DFMA R4, R4, R4, R4 ;  /* 0x000000040404722b */ /* 0x000fd00000000004 */
[----:B------:R-:W-:Y:S01]  /*0b50*/  DFMA R6, R8, R4, R8 ;  /* 0x000000040806722b */ /* 0x000fe20000000008 */
[----:B------:R-:W-:Y:S10]  /*0b60*/  BRA `(.L_x_18) ;  /* 0x0000000000307947 */ /* 0x000ff40003800000 */
.L_x_19:
[----:B------:R-:W-:Y:S01]  /*0b70*/  DMUL R4, R4, 8.11296384146066816958e+31 ;  /* 0x4690000004047828 */ /* 0x000fe20000000000 */
[----:B------:R-:W-:-:S05]  /*0b80*/  IMAD.MOV.U32 R6, RZ, RZ, R8 ;  /* 0x000000ffff067224 */ /* 0x000fca00078e0008 */
[----:B------:R-:W0:Y:S02]  /*0b90*/  MUFU.RCP64H R7, R5 ;  /* 0x0000000500077308 */ /* 0x000e240000001800 */
[----:B0-----:R-:W-:-:S08]  /*0ba0*/  DFMA R8, -R4, R6, 1 ;  /* 0x3ff000000408742b */ /* 0x001fd00000000106 */
[----:B------:R-:W-:-:S08]  /*0bb0*/  DFMA R8, R8, R8, R8 ;  /* 0x000000080808722b */ /* 0x000fd00000000008 */
[----:B------:R-:W-:-:S08]  /*0bc0*/  DFMA R8, R6, R8, R6 ;  /* 0x000000080608722b */ /* 0x000fd00000000006 */
[----:B------:R-:W-:-:S08]  /*0bd0*/  DFMA R6, -R4, R8, 1 ;  /* 0x3ff000000406742b */ /* 0x000fd00000000108 */
[----:B------:R-:W-:-:S08]  /*0be0*/  DFMA R6, R8, R6, R8 ;  /* 0x000000060806722b */ /* 0x000fd00000000008 */
[----:B------:R-:W-:Y:S01]  /*0bf0*/  DMUL R6, R6, 8.11296384146066816958e+31 ;  /* 0x4690000006067828 */ /* 0x000fe20000000000 */
[----:B------:R-:W-:Y:S10]  /*0c00*/  BRA `(.L_x_18) ;  /* 0x0000000000087947 */ /* 0x000ff40003800000 */
.L_x_17:
[----:B------:R-:W-:Y:S01]  /*0c10*/  LOP3.LUT R7, R5, 0x80000, RZ, 0xfc, !PT ;  /* 0x0008000005077812 */ /* 0x000fe200078efcff */
[----:B------:R-:W-:-:S07]  /*0c20*/  IMAD.MOV.U32 R6, RZ, RZ, R4 ;  /* 0x000000ffff067224 */ /* 0x000fce00078e0004 */
.L_x_18:
[----:B------:R-:W-:Y:S05]  /*0c30*/  BSYNC.RECONVERGENT B1 ;  /* 0x0000000000017941 */ /* 0x000fea0003800200 */
.L_x_16:
[----:B------:R-:W-:Y:S02]  /*0c40*/  IMAD.MOV.U32 R4, RZ, RZ, R2 ;  /* 0x000000ffff047224 */ /* 0x000fe400078e0002 */
[----:B------:R-:W-:-:S04]  /*0c50*/  IMAD.MOV.U32 R5, RZ, RZ, 0x0 ;  /* 0x00000000ff057424 */ /* 0x000fc800078e00ff */
[----:B------:R-:W-:Y:S05]  /*0c60*/  RET.REL.NODEC R4 `(_Z16potential_reduce6SourcePS_iPdS1_) ;  /* 0xfffffff004e47950 */ /* 0x000fea0003c3ffff */
        .weak           $__internal_1_$__cuda_sm20_dsqrt_rn_f64_mediumpath_v1
        .type           $__internal_1_$__cuda_sm20_dsqrt_rn_f64_mediumpath_v1,@function
        .size           $__internal_1_$__cuda_sm20_dsqrt_rn_f64_mediumpath_v1,($_Z16potential_reduce6SourcePS_iPdS1_$__internal_accurate_pow - $__internal_1_$__cuda_sm20_dsqrt_rn_f64_mediumpath_v1)
$__internal_1_$__cuda_sm20_dsqrt_rn_f64_mediumpath_v1:
[----:B------:R-:W-:Y:S01]  /*0c70*/  ISETP.GE.U32.AND P0, PT, R4, -0x3400000, PT ;  /* 0xfcc000000400780c */ /* 0x000fe20003f06070 */
[----:B------:R-:W-:Y:S01]  /*0c80*/  BSSY.RECONVERGENT B1, `(.L_x_20) ;  /* 0x0000026000017945 */ /* 0x000fe20003800200 */
[----:B------:R-:W-:Y:S01]  /*0c90*/  IMAD.MOV.U32 R10, RZ, RZ, R12 ;  /* 0x000000ffff0a7224 */ /* 0x000fe200078e000c */
[----:B------:R-:W-:Y:S01]  /*0ca0*/  MOV R4, R16 ;  /* 0x0000001000047202 */ /* 0x000fe20000000f00 */
[----:B------:R-:W-:-:S09]  /*0cb0*/  IMAD.MOV.U32 R5, RZ, RZ, R17 ;  /* 0x000000ffff057224 */ /* 0x000fd200078e0011 */
[----:B------:R-:W-:Y:S05]  /*0cc0*/  @!P0 BRA `(.L_x_21) ;  /* 0x0000000000208947 */ /* 0x000fea0003800000 */
[----:B------:R-:W-:-:S10]  /*0cd0*/  DFMA.RM R4, R4, R10, R14 ;  /* 0x0000000a0404722b */ /* 0x000fd4000000400e */
[----:B------:R-:W-:-:S05]  /*0ce0*/  IADD3 R8, P0, PT, R4, 0x1, RZ ;  /* 0x0000000104087810 */ /* 0x000fca0007f1e0ff */
[----:B------:R-:W-:-:S06]  /*0cf0*/  IMAD.X R9, RZ, RZ, R5, P0 ;  /* 0x000000ffff097224 */ /* 0x000fcc00000e0605 */
[----:B------:R-:W-:-:S08]  /*0d00*/  DFMA.RP R6, -R4, R8, R6 ;  /* 0x000000080406722b */ /* 0x000fd00000008106 */
[----:B------:R-:W-:-:S06]  /*0d10*/  DSETP.GT.AND P0, PT, R6, RZ, PT ;  /* 0x000000ff0600722a */ /* 0x000fcc0003f04000 */
[----:B------:R-:W-:Y:S02]  /*0d20*/  FSEL R4, R8, R4, P0 ;  /* 0x0000000408047208 */ /* 0x000fe40000000000 */
[----:B------:R-:W-:Y:S01]  /*0d30*/  FSEL R5, R9, R5, P0 ;  /* 0x0000000509057208 */ /* 0x000fe20000000000 */
[----:B------:R-:W-:Y:S06]  /*0d40*/  BRA `(.L_x_22) ;  /* 0x0000000000647947 */ /* 0x000fec0003800000 */
.L_x_21:
[----:B------:R-:W-:-:S14]  /*0d50*/  DSETP.NE.AND P0, PT, R6, RZ, PT ;  /* 0x000000ff0600722a */ /* 0x000fdc0003f05000 */
[----:B------:R-:W-:Y:S05]  /*0d60*/  @!P0 BRA `(.L_x_23) ;  /* 0x0000000000588947 */ /* 0x000fea0003800000 */
[----:B------:R-:W-:-:S13]  /*0d70*/  ISETP.GE.AND P0, PT, R7, RZ, PT ;  /* 0x000000ff0700720c */ /* 0x000fda0003f06270 */
[----:B------:R-:W-:Y:S02]  /*0d80*/  @!P0 IMAD.MOV.U32 R4, RZ, RZ, 0x0 ;  /* 0x00000000ff048424 */ /* 0x000fe400078e00ff */
[----:B------:R-:W-:Y:S01]  /*0d90*/  @!P0 IMAD.MOV.U32 R5, RZ, RZ, -0x80000 ;  /* 0xfff80000ff058424 */ /* 0x000fe200078e00ff */
[----:B------:R-:W-:Y:S06]  /*0da0*/  @!P0 BRA `(.L_x_22) ;  /* 0x00000000004c8947 */ /* 0x000fec0003800000 */
[----:B------:R-:W-:-:S13]  /*0db0*/  ISETP.GT.AND P0, PT, R7, 0x7fefffff, PT ;  /* 0x7fefffff0700780c */ /* 0x000fda0003f04270 */
[----:B------:R-:W-:Y:S05]  /*0dc0*/  @P0 BRA `(.L_x_23) ;  /* 0x0000000000400947 */ /* 0x000fea0003800000 */
[----:B------:R-:W-:Y:S01]  /*0dd0*/  DMUL R4, R6, 8.11296384146066816958e+31 ;  /* 0x4690000006047828 */ /* 0x000fe20000000000 */
[----:B------:R-:W-:Y:S01]  /*0de0*/  IMAD.MOV.U32 R10, RZ, RZ, 0x0 ;  /* 0x00000000ff0a7424 */ /* 0x000fe200078e00ff */
[----:B------:R-:W-:Y:S01]  /*0df0*/  MOV R11, 0x3fd80000 ;  /* 0x3fd80000000b7802 */ /* 0x000fe20000000f00 */
[----:B------:R-:W-:-:S03]  /*0e00*/  IMAD.MOV.U32 R6, RZ, RZ, RZ ;  /* 0x000000ffff067224 */ /* 0x000fc600078e00ff */
[----:B------:R-:W0:Y:S03]  /*0e10*/  MUFU.RSQ64H R7, R5 ;  /* 0x0000000500077308 */ /* 0x000e260000001c00 */
[----:B0-----:R-:W-:-:S08]  /*0e20*/  DMUL R8, R6, R6 ;  /* 0x0000000606087228 */ /* 0x001fd00000000000 */
[----:B------:R-:W-:-:S08]  /*0e30*/  DFMA R8, R4, -R8, 1 ;  /* 0x3ff000000408742b */ /* 0x000fd00000000808 */
[----:B------:R-:W-:Y:S02]  /*0e40*/  DFMA R10, R8, R10, 0.5 ;  /* 0x3fe00000080a742b */ /* 0x000fe4000000000a */
[----:B------:R-:W-:-:S08]  /*0e50*/  DMUL R8, R6, R8 ;  /* 0x0000000806087228 */ /* 0x000fd00000000000 */
[----:B------:R-:W-:-:S08]  /*0e60*/  DFMA R8, R10, R8, R6 ;  /* 0x000000080a08722b */ /* 0x000fd00000000006 */
[----:B------:R-:W-:Y:S02]  /*0e70*/  DMUL R6, R4, R8 ;  /* 0x0000000804067228 */ /* 0x000fe40000000000 */
[----:B------:R-:W-:-:S06]  /*0e80*/  VIADD R9, R9, 0xfff00000 ;  /* 0xfff0000009097836 */ /* 0x000fcc0000000000 */
[----:B------:R-:W-:-:S08]  /*0e90*/  DFMA R10, R6, -R6, R4 ;  /* 0x80000006060a722b */ /* 0x000fd00000000004 */
[----:B------:R-:W-:-:S10]  /*0ea0*/  DFMA R4, R8, R10, R6 ;  /* 0x0000000a0804722b */ /* 0x000fd40000000006 */
[----:B------:R-:W-:Y:S01]  /*0eb0*/  VIADD R5, R5, 0xfcb00000 ;  /* 0xfcb0000005057836 */ /* 0x000fe20000000000 */
[----:B------:R-:W-:Y:S06]  /*0ec0*/  BRA `(.L_x_22) ;  /* 0x0000000000047947 */ /* 0x000fec0003800000 */
.L_x_23:
[----:B------:R-:W-:-:S11]  /*0ed0*/  DADD R4, R6, R6 ;  /* 0x0000000006047229 */ /* 0x000fd60000000006 */
.L_x_22:
[----:B------:R-:W-:Y:S05]  /*0ee0*/  BSYNC.RECONVERGENT B1 ;  /* 0x0000000000017941 */ /* 0x000fea0003800200 */
.L_x_20:
[----:B------:R-:W-:Y:S02]  /*0ef0*/  IMAD.MOV.U32 R8, RZ, RZ, R4 ;  /* 0x000000ffff087224 */ /* 0x000fe400078e0004 */
[----:B------:R-:W-:Y:S02]  /*0f00*/  IMAD.MOV.U32 R9, RZ, RZ, R5 ;  /* 0x000000ffff097224 */ /* 0x000fe400078e0005 */
[----:B------:R-:W-:Y:S02]  /*0f10*/  IMAD.MOV.U32 R4, RZ, RZ, R2 ;  /* 0x000000ffff047224 */ /* 0x000fe400078e0002 */
[----:B------:R-:W-:-:S04]  /*0f20*/  IMAD.MOV.U32 R5, RZ, RZ, 0x0 ;  /* 0x00000000ff057424 */ /* 0x000fc800078e00ff */
[----:B------:R-:W-:Y:S05]  /*0f30*/  RET.REL.NODEC R4 `(_Z16potential_reduce6SourcePS_iPdS1_) ;  /* 0xfffffff004307950 */ /* 0x000fea0003c3ffff */
        .type           $_Z16potential_reduce6SourcePS_iPdS1_$__internal_accurate_pow,@function
        .size           $_Z16potential_reduce6SourcePS_iPdS1_$__internal_accurate_pow,(.L_x_28 - $_Z16potential_reduce6SourcePS_iPdS1_$__internal_accurate_pow)
$_Z16potential_reduce6SourcePS_iPdS1_$__internal_accurate_pow:
[----:B------:R-:W-:Y:S01]  /*0f40*/  ISETP.GT.U32.AND P0, PT, R23, 0xfffff, PT ;  /* 0x000fffff1700780c */ /* 0x000fe20003f04070 */
[----:B------:R-:W-:Y:S01]  /*0f50*/  IMAD.MOV.U32 R14, RZ, RZ, R22 ;  /* 0x000000ffff0e7224 */ /* 0x000fe200078e0016 */
[----:B------:R-:W-:Y:S01]  /*0f60*/  MOV R12, R23 ;  /* 0x00000017000c7202 */ /* 0x000fe20000000f00 */
[----:B------:R-:W-:Y:S01]  /*0f70*/  IMAD.MOV.U32 R18, RZ, RZ, RZ ;  /* 0x000000ffff127224 */ /* 0x000fe200078e00ff */
[----:B------:R-:W-:Y:S01]  /*0f80*/  MOV R16, 0x41ad3b5a ;  /* 0x41ad3b5a00107802 */ /* 0x000fe20000000f00 */
[----:B------:R-:W-:Y:S01]  /*0f90*/  IMAD.MOV.U32 R17, RZ, RZ, 0x3ed0f5d2 ;  /* 0x3ed0f5d2ff117424 */ /* 0x000fe200078e00ff */
[----:B------:R-:W-:Y:S01]  /*0fa0*/  UMOV UR6, 0x7d2cafe2 ;  /* 0x7d2cafe200067882 */ /* 0x000fe20000000000 */
[----:B------:R-:W-:Y:S01]  /*0fb0*/  UMOV UR7, 0x3eb0f5ff ;  /* 0x3eb0f5ff00077882 */ /* 0x000fe20000000000 */
[----:B------:R-:W-:Y:S01]  /*0fc0*/  UMOV UR8, 0x3b39803f ;  /* 0x3b39803f00087882 */ /* 0x000fe20000000000 */
[----:B------:R-:W-:-:S04]  /*0fd0*/  UMOV UR9, 0x3c7abc9e ;  /* 0x3c7abc9e00097882 */ /* 0x000fc80000000000 */
[----:B------:R-:W-:-:S10]  /*0fe0*/  @!P0 DMUL R10, R22, 1.80143985094819840000e+16 ;  /* 0x43500000160a8828 */ /* 0x000fd40000000000 */
[----:B------:R-:W-:Y:S02]  /*0ff0*/  @!P0 IMAD.MOV.U32 R12, RZ, RZ, R11 ;  /* 0x000000ffff0c8224 */ /* 0x000fe400078e000b */
[----:B------:R-:W-:Y:S01]  /*1000*/  @!P0 IMAD.MOV.U32 R14, RZ, RZ, R10 ;  /* 0x000000ffff0e8224 */ /* 0x000fe200078e000a */
[----:B------:R-:W-:Y:S02]  /*1010*/  SHF.R.U32.HI R10, RZ, 0x14, R23 ;  /* 0x00000014ff0a7819 */ /* 0x000fe40000011617 */
[----:B------:R-:W-:Y:S02]  /*1020*/  LOP3.LUT R12, R12, 0x800fffff, RZ, 0xc0, !PT ;  /* 0x800fffff0c0c7812 */ /* 0x000fe400078ec0ff */
[----:B------:R-:W-:Y:S02]  /*1030*/  @!P0 LEA.HI R10, R11, 0xffffffca, RZ, 0xc ;  /* 0xffffffca0b0a8811 */ /* 0x000fe400078f60ff */
[----:B------:R-:W-:-:S03]  /*1040*/  LOP3.LUT R15, R12, 0x3ff00000, RZ, 0xfc, !PT ;  /* 0x3ff000000c0f7812 */ /* 0x000fc600078efcff */
[----:B------:R-:W-:Y:S01]  /*1050*/  VIADD R11, R10, 0xfffffc01 ;  /* 0xfffffc010a0b7836 */ /* 0x000fe20000000000 */
[----:B------:R-:W-:-:S13]  /*1060*/  ISETP.GE.U32.AND P1, PT, R15, 0x3ff6a09f, PT ;  /* 0x3ff6a09f0f00780c */ /* 0x000fda0003f26070 */
[----:B------:R-:W-:Y:S02]  /*1070*/  @P1 VIADD R13, R15, 0xfff00000 ;  /* 0xfff000000f0d1836 */ /* 0x000fe40000000000 */
[----:B------:R-:W-:Y:S02]  /*1080*/  @P1 VIADD R11, R10, 0xfffffc02 ;  /* 0xfffffc020a0b1836 */ /* 0x000fe40000000000 */
[----:B------:R-:W-:-:S06]  /*1090*/  @P1 IMAD.MOV.U32 R15, RZ, RZ, R13 ;  /* 0x000000ffff0f1224 */ /* 0x000fcc00078e000d */
[C---:B------:R-:W-:Y:S02]  /*10a0*/  DADD R20, R14.reuse, 1 ;  /* 0x3ff000000e147429 */ /* 0x040fe40000000000 */
[----:B------:R-:W-:-:S04]  /*10b0*/  DADD R14, R14, -1 ;  /* 0xbff000000e0e7429 */ /* 0x000fc80000000000 */
[----:B------:R-:W0:Y:S02]  /*10c0*/  MUFU.RCP64H R19, R21 ;  /* 0x0000001500137308 */ /* 0x000e240000001800 */
[----:B0-----:R-:W-:-:S08]  /*10d0*/  DFMA R12, -R20, R18, 1 ;  /* 0x3ff00000140c742b */ /* 0x001fd00000000112 */
[----:B------:R-:W-:-:S08]  /*10e0*/  DFMA R12, R12, R12, R12 ;  /* 0x0000000c0c0c722b */ /* 0x000fd0000000000c */
[----:B------:R-:W-:-:S08]  /*10f0*/  DFMA R18, R18, R12, R18 ;  /* 0x0000000c1212722b */ /* 0x000fd00000000012 */
[----:B------:R-:W-:-:S08]  /*1100*/  DMUL R12, R14, R18 ;  /* 0x000000120e0c7228 */ /* 0x000fd00000000000 */
[----:B------:R-:W-:-:S08]  /*1110*/  DFMA R12, R14, R18, R12 ;  /* 0x000000120e0c722b */ /* 0x000fd0000000000c */
[----:B------:R-:W-:-:S08]  /*1120*/  DMUL R26, R12, R12 ;  /* 0x0000000c0c1a7228 */ /* 0x000fd00000000000 */
[----:B------:R-:W-:Y:S01]  /*1130*/  DFMA R16, R26, UR6, R16 ;  /* 0x000000061a107c2b */ /* 0x000fe20008000010 */
[----:B------:R-:W-:Y:S01]  /*1140*/  UMOV UR6, 0x75488a3f ;  /* 0x75488a3f00067882 */ /* 0x000fe20000000000 */
[----:B------:R-:W-:-:S06]  /*1150*/  UMOV UR7, 0x3ef3b20a ;  /* 0x3ef3b20a00077882 */ /* 0x000fcc0000000000 */
[----:B------:R-:W-:Y:S01]  /*1160*/  DFMA R24, R26, R16, UR6 ;  /* 0x000000061a187e2b */ /* 0x000fe20008000010 */
[----:B------:R-:W-:Y:S01]  /*1170*/  UMOV UR6, 0xe4faecd5 ;  /* 0xe4faecd500067882 */ /* 0x000fe20000000000 */
[----:B------:R-:W-:Y:S01]  /*1180*/  UMOV UR7, 0x3f1745cd ;  /* 0x3f1745cd00077882 */ /* 0x000fe20000000000 */
[----:B------:R-:W-:-:S05]  /*1190*/  DADD R16, R14, -R12 ;  /* 0x000000000e107229 */ /* 0x000fca000000080c */
[----:B------:R-:W-:Y:S01]  /*11a0*/  DFMA R24, R26, R24, UR6 ;  /* 0x000000061a187e2b */ /* 0x000fe20008000018 */
[----:B------:R-:W-:Y:S01]  /*11b0*/  UMOV UR6, 0x258a578b ;  /* 0x258a578b00067882 */ /* 0x000fe20000000000 */
[----:B------:R-:W-:Y:S01]  /*11c0*/  UMOV UR7, 0x3f3c71c7 ;  /* 0x3f3c71c700077882 */ /* 0x000fe20000000000 */
[----:B------:R-:W-:-:S05]  /*11d0*/  DADD R16, R16, R16 ;  /* 0x0000000010107229 */ /* 0x000fca0000000010 */
[----:B------:R-:W-:Y:S01]  /*11e0*/  DFMA R24, R26, R24, UR6 ;  /* 0x000000061a187e2b */ /* 0x000fe20008000018 */
[----:B------:R-:W-:Y:S01]  /*11f0*/  UMOV UR6, 0x9242b910 ;  /* 0x9242b91000067882 */ /* 0x000fe20000000000 */
[----:B------:R-:W-:Y:S01]  /*1200*/  UMOV UR7, 0x3f624924 ;  /* 0x3f62492400077882 */ /* 0x000fe20000000000 */
[----:B------:R-:W-:-:S05]  /*1210*/  DFMA R16, R14, -R12, R16 ;  /* 0x8000000c0e10722b */ /* 0x000fca0000000010 */
[----:B------:R-:W-:Y:S01]  /*1220*/  DFMA R24, R26, R24, UR6 ;  /* 0x000000061a187e2b */ /* 0x000fe20008000018 */
[----:B------:R-:W-:Y:S01]  /*1230*/  UMOV UR6, 0x99999dfb ;  /* 0x99999dfb00067882 */ /* 0x000fe20000000000 */
[----:B------:R-:W-:Y:S01]  /*1240*/  UMOV UR7, 0x3f899999 ;  /* 0x3f89999900077882 */ /* 0x000fe20000000000 */
[----:B------:R-:W-:Y:S02]  /*1250*/  DMUL R16, R18, R16 ;  /* 0x0000001012107228 */ /* 0x000fe40000000000 */
[----:B------:R-:W-:-:S03]  /*1260*/  DMUL R18, R12, R12 ;  /* 0x0000000c0c127228 */ /* 0x000fc60000000000 */
[----:B------:R-:W-:Y:S01]  /*1270*/  DFMA R24, R26, R24, UR6 ;  /* 0x000000061a187e2b */ /* 0x000fe20008000018 */
[----:B------:R-:W-:Y:S01]  /*1280*/  UMOV UR6, 0x55555555 ;  /* 0x5555555500067882 */ /* 0x000fe20000000000 */
[----:B------:R-:W-:-:S03]  /*1290*/  UMOV UR7, 0x3fb55555 ;  /* 0x3fb5555500077882 */ /* 0x000fc60000000000 */
[----:B------:R-:W-:-:S03]  /*12a0*/  DFMA R22, R12, R12, -R18 ;  /* 0x0000000c0c16722b */ /* 0x000fc60000000812 */
[----:B------:R-:W-:-:S08]  /*12b0*/  DFMA R14, R26, R24, UR6 ;  /* 0x000000061a0e7e2b */ /* 0x000fd00008000018 */
[----:B------:R-:W-:Y:S01]  /*12c0*/  DADD R20, -R14, UR6 ;  /* 0x000000060e147e29 */ /* 0x000fe20008000100 */
[----:B------:R-:W-:Y:S01]  /*12d0*/  UMOV UR6, 0xb9e7b0 ;  /* 0x00b9e7b000067882 */ /* 0x000fe20000000000 */
[----:B------:R-:W-:-:S06]  /*12e0*/  UMOV UR7, 0x3c46a4cb ;  /* 0x3c46a4cb00077882 */ /* 0x000fcc0000000000 */
[----:B------:R-:W-:Y:S02]  /*12f0*/  DFMA R20, R26, R24, R20 ;  /* 0x000000181a14722b */ /* 0x000fe40000000014 */
[----:B------:R-:W-:Y:S01]  /*1300*/  DMUL R26, R12, R18 ;  /* 0x000000120c1a7228 */ /* 0x000fe20000000000 */
[----:B------:R-:W-:Y:S02]  /*1310*/  VIADD R25, R17, 0x100000 ;  /* 0x0010000011197836 */ /* 0x000fe40000000000 */
[----:B------:R-:W-:-:S03]  /*1320*/  IMAD.MOV.U32 R24, RZ, RZ, R16 ;  /* 0x000000ffff187224 */ /* 0x000fc600078e0010 */
[----:B------:R-:W-:Y:S01]  /*1330*/  DADD R20, R20, -UR6 ;  /* 0x8000000614147e29 */ /* 0x000fe20008000000 */
[----:B------:R-:W-:Y:S01]  /*1340*/  UMOV UR6, 0x80000000 ;  /* 0x8000000000067882 */ /* 0x000fe20000000000 */
[----:B------:R-:W-:Y:S01]  /*1350*/  UMOV UR7, 0x43300000 ;  /* 0x4330000000077882 */ /* 0x000fe20000000000 */
[C---:B------:R-:W-:Y:S02]  /*1360*/  DFMA R24, R12.reuse, R24, R22 ;  /* 0x000000180c18722b */ /* 0x040fe40000000016 */
[----:B------:R-:W-:-:S08]  /*1370*/  DFMA R22, R12, R18, -R26 ;  /* 0x000000120c16722b */ /* 0x000fd0000000081a */
[----:B------:R-:W-:Y:S02]  /*1380*/  DFMA R22, R16, R18, R22 ;  /* 0x000000121016722b */ /* 0x000fe40000000016 */
[----:B------:R-:W-:-:S06]  /*1390*/  DADD R18, R14, R20 ;  /* 0x000000000e127229 */ /* 0x000fcc0000000014 */
[----:B------:R-:W-:Y:S02]  /*13a0*/  DFMA R22, R12, R24, R22 ;  /* 0x000000180c16722b */ /* 0x000fe40000000016 */
[----:B------:R-:W-:Y:S02]  /*13b0*/  DADD R24, R14, -R18 ;  /* 0x000000000e187229 */ /* 0x000fe40000000812 */
[----:B------:R-:W-:-:S06]  /*13c0*/  DMUL R14, R18, R26 ;  /* 0x0000001a120e7228 */ /* 0x000fcc0000000000 */
[----:B------:R-:W-:Y:S02]  /*13d0*/  DADD R24, R20, R24 ;  /* 0x0000000014187229 */ /* 0x000fe40000000018 */
[----:B------:R-:W-:-:S08]  /*13e0*/  DFMA R20, R18, R26, -R14 ;  /* 0x0000001a1214722b */ /* 0x000fd0000000080e */
[----:B------:R-:W-:-:S08]  /*13f0*/  DFMA R20, R18, R22, R20 ;  /* 0x000000161214722b */ /* 0x000fd00000000014 */
[----:B------:R-:W-:-:S08]  /*1400*/  DFMA R24, R24, R26, R20 ;  /* 0x0000001a1818722b */ /* 0x000fd00000000014 */
[----:B------:R-:W-:-:S08]  /*1410*/  DADD R20, R14, R24 ;  /* 0x000000000e147229 */ /* 0x000fd00000000018 */
[--C-:B------:R-:W-:Y:S02]  /*1420*/  DADD R18, R12, R20.reuse ;  /* 0x000000000c127229 */ /* 0x100fe40000000014 */
[----:B------:R-:W-:-:S06]  /*1430*/  DADD R14, R14, -R20 ;  /* 0x000000000e0e7229 */ /* 0x000fcc0000000814 */
[----:B------:R-:W-:Y:S02]  /*1440*/  DADD R12, R12, -R18 ;  /* 0x000000000c0c7229 */ /* 0x000fe40000000812 */
[----:B------:R-:W-:-:S06]  /*1450*/  DADD R14, R24, R14 ;  /* 0x00000000180e7229 */ /* 0x000fcc000000000e */
[----:B------:R-:W-:-:S08]  /*1460*/  DADD R12, R20, R12 ;  /* 0x00000000140c7229 */ /* 0x000fd0000000000c */
[----:B------:R-:W-:-:S08]  /*1470*/  DADD R12, R14, R12 ;  /* 0x000000000e0c7229 */ /* 0x000fd0000000000c */
[----:B------:R-:W-:Y:S01]  /*1480*/  DADD R16, R16, R12 ;  /* 0x0000000010107229 */ /* 0x000fe2000000000c */
[----:B------:R-:W-:Y:S01]  /*1490*/  LOP3.LUT R12, R11, 0x80000000, RZ, 0x3c, !PT ;  /* 0x800000000b0c7812 */ /* 0x000fe200078e3cff */
[----:B------:R-:W-:-:S06]  /*14a0*/  IMAD.MOV.U32 R13, RZ, RZ, 0x43300000 ;  /* 0x43300000ff0d7424 */ /* 0x000fcc00078e00ff */
[----:B------:R-:W-:Y:S02]  /*14b0*/  DADD R14, R18, R16 ;  /* 0x00000000120e7229 */ /* 0x000fe40000000010 */
[----:B------:R-:W-:Y:S01]  /*14c0*/  DADD R12, R12, -UR6 ;  /* 0x800000060c0c7e29 */ /* 0x000fe20008000000 */
[----:B------:R-:W-:Y:S01]  /*14d0*/  UMOV UR6, 0xfefa39ef ;  /* 0xfefa39ef00067882 */ /* 0x000fe20000000000 */
[----:B------:R-:W-:-:S04]  /*14e0*/  UMOV UR7, 0x3fe62e42 ;  /* 0x3fe62e4200077882 */ /* 0x000fc80000000000 */
[--C-:B------:R-:W-:Y:S02]  /*14f0*/  DADD R20, R18, -R14.reuse ;  /* 0x0000000012147229 */ /* 0x100fe4000000080e */
[----:B------:R-:W-:-:S06]  /*1500*/  DFMA R10, R12, UR6, R14 ;  /* 0x000000060c0a7c2b */ /* 0x000fcc000800000e */
[----:B------:R-:W-:Y:S02]  /*1510*/  DADD R20, R16, R20 ;  /* 0x0000000010147229 */ /* 0x000fe40000000014 */
[----:B------:R-:W-:-:S08]  /*1520*/  DFMA R18, R12, -UR6, R10 ;  /* 0x800000060c127c2b */ /* 0x000fd0000800000a */
[----:B------:R-:W-:-:S08]  /*1530*/  DADD R18, -R14, R18 ;  /* 0x000000000e127229 */ /* 0x000fd00000000112 */
[----:B------:R-:W-:-:S08]  /*1540*/  DADD R18, R20, -R18 ;  /* 0x0000000014127229 */ /* 0x000fd00000000812 */
[----:B------:R-:W-:-:S08]  /*1550*/  DFMA R18, R12, UR8, R18 ;  /* 0x000000080c127c2b */ /* 0x000fd00008000012 */
[----:B------:R-:W-:-:S08]  /*1560*/  DADD R12, R10, R18 ;  /* 0x000000000a0c7229 */ /* 0x000fd00000000012 */
[----:B------:R-:W-:Y:S02]  /*1570*/  DADD R10, R10, -R12 ;  /* 0x000000000a0a7229 */ /* 0x000fe4000000080c */
[----:B------:R-:W-:-:S06]  /*1580*/  DMUL R20, R12, 2 ;  /* 0x400000000c147828 */ /* 0x000fcc0000000000 */
[----:B------:R-:W-:Y:S02]  /*1590*/  DADD R10, R18, R10 ;  /* 0x00000000120a7229 */ /* 0x000fe4000000000a */
[----:B------:R-:W-:-:S08]  /*15a0*/  DFMA R14, R12, 2, -R20 ;  /* 0x400000000c0e782b */ /* 0x000fd00000000814 */
[----:B------:R-:W-:Y:S01]  /*15b0*/  DFMA R14, R10, 2, R14 ;  /* 0x400000000a0e782b */ /* 0x000fe2000000000e */
[----:B------:R-:W-:Y:S01]  /*15c0*/  MOV R10, 0x652b82fe ;  /* 0x652b82fe000a7802 */ /* 0x000fe20000000f00 */
[----:B------:R-:W-:-:S06]  /*15d0*/  IMAD.MOV.U32 R11, RZ, RZ, 0x3ff71547 ;  /* 0x3ff71547ff0b7424 */ /* 0x000fcc00078e00ff */
[----:B------:R-:W-:-:S08]  /*15e0*/  DADD R12, R20, R14 ;  /* 0x00000000140c7229 */ /* 0x000fd0000000000e */
[----:B------:R-:W-:Y:S02]  /*15f0*/  DFMA R10, R12, R10, 6.75539944105574400000e+15 ;  /* 0x433800000c0a742b */ /* 0x000fe4000000000a */
[----:B------:R-:W-:-:S06]  /*1600*/  FSETP.GEU.AND P0, PT, |R13|, 4.1917929649353027344, PT ;  /* 0x4086232b0d00780b */ /* 0x000fcc0003f0e200 */
[----:B------:R-:W-:-:S08]  /*1610*/  DADD R18, R10, -6.75539944105574400000e+15 ;  /* 0xc33800000a127429 */ /* 0x000fd00000000000 */
[----:B------:R-:W-:Y:S01]  /*1620*/  DFMA R16, R18, -UR6, R12 ;  /* 0x8000000612107c2b */ /* 0x000fe2000800000c */
[----:B------:R-:W-:Y:S01]  /*1630*/  UMOV UR6, 0x3b39803f ;  /* 0x3b39803f00067882 */ /* 0x000fe20000000000 */
[----:B------:R-:W-:-:S06]  /*1640*/  UMOV UR7, 0x3c7abc9e ;  /* 0x3c7abc9e00077882 */ /* 0x000fcc0000000000 */
[----:B------:R-:W-:Y:S01]  /*1650*/  DFMA R16, R18, -UR6, R16 ;  /* 0x8000000612107c2b */ /* 0x000fe20008000010 */
[----:B------:R-:W-:Y:S01]  /*1660*/  UMOV UR6, 0x69ce2bdf ;  /* 0x69ce2bdf00067882 */ /* 0x000fe20000000000 */
[----:B------:R-:W-:Y:S01]  /*1670*/  IMAD.MOV.U32 R18, RZ, RZ, -0x35dec16 ;  /* 0xfca213eaff127424 */ /* 0x000fe200078e00ff */
[----:B------:R-:W-:Y:S01]  /*1680*/  UMOV UR7, 0x3e5ade15 ;  /* 0x3e5ade1500077882 */ /* 0x000fe20000000000 */
[----:B------:R-:W-:-:S06]  /*1690*/  IMAD.MOV.U32 R19, RZ, RZ, 0x3e928af3 ;  /* 0x3e928af3ff137424 */ /* 0x000fcc00078e00ff */
[----:B------:R-:W-:Y:S01]  /*16a0*/  DFMA R18, R16, UR6, R18 ;  /* 0x0000000610127c2b */ /* 0x000fe20008000012 */
[----:B------:R-:W-:Y:S01]  /*16b0*/  UMOV UR6, 0x62401315 ;  /* 0x6240131500067882 */ /* 0x000fe20000000000 */
[----:B------:R-:W-:-:S06]  /*16c0*/  UMOV UR7, 0x3ec71dee ;  /* 0x3ec71dee00077882 */ /* 0x000fcc0000000000 */
[----:B------:R-:W-:Y:S01]  /*16d0*/  DFMA R18, R16, R18, UR6 ;  /* 0x0000000610127e2b */ /* 0x000fe20008000012 */
        /* <DEDUP_REMOVED lines=20> */
[----:B------:R-:W-:-:S08]  /*1820*/  DFMA R18, R16, R18, UR6 ;  /* 0x0000000610127e2b */ /* 0x000fd00008000012 */
[----:B------:R-:W-:-:S08]  /*1830*/  DFMA R18, R16, R18, 1 ;  /* 0x3ff000001012742b */ /* 0x000fd00000000012 */
[----:B------:R-:W-:Y:S02]  /*1840*/  DFMA R18, R16, R18, 1 ;  /* 0x3ff000001012742b */ /* 0x000fe40000000012 */
[----:B------:R-:W-:-:S08]  /*1850*/  DADD R16, R20, -R12 ;  /* 0x0000000014107229 */ /* 0x000fd0000000080c */
[----:B------:R-:W-:Y:S01]  /*1860*/  DADD R16, R14, R16 ;  /* 0x000000000e107229 */ /* 0x000fe20000000010 */
[----:B------:R-:W-:Y:S02]  /*1870*/  IMAD R15, R10, 0x100000, R19 ;  /* 0x001000000a0f7824 */ /* 0x000fe400078e0213 */
[----:B------:R-:W-:Y:S01]  /*1880*/  IMAD.MOV.U32 R14, RZ, RZ, R18 ;  /* 0x000000ffff0e7224 */ /* 0x000fe200078e0012 */
[----:B------:R-:W-:Y:S07]  /*1890*/  @!P0 BRA `(.L_x_24) ;  /* 0x0000000000308947 */ /* 0x000fee0003800000 */
[----:B------:R-:W-:Y:S01]  /*18a0*/  FSETP.GEU.AND P1, PT, |R13|, 4.2275390625, PT ;  /* 0x408748000d00780b */ /* 0x000fe20003f2e200 */
[C---:B------:R-:W-:Y:S02]  /*18b0*/  DADD R14, R12.reuse, +INF ;  /* 0x7ff000000c0e7429 */ /* 0x040fe40000000000 */
[----:B------:R-:W-:-:S08]  /*18c0*/  DSETP.GEU.AND P0, PT, R12, RZ, PT ;  /* 0x000000ff0c00722a */ /* 0x000fd00003f0e000 */
[----:B------:R-:W-:Y:S02]  /*18d0*/  FSEL R14, R14, RZ, P0 ;  /* 0x000000ff0e0e7208 */ /* 0x000fe40000000000 */
[----:B------:R-:W-:Y:S02]  /*18e0*/  @!P1 LEA.HI R11, R10, R10, RZ, 0x1 ;  /* 0x0000000a0a0b9211 */ /* 0x000fe400078f08ff */
[----:B------:R-:W-:Y:S02]  /*18f0*/  FSEL R15, R15, RZ, P0 ;  /* 0x000000ff0f0f7208 */ /* 0x000fe40000000000 */
[----:B------:R-:W-:-:S04]  /*1900*/  @!P1 SHF.R.S32.HI R11, RZ, 0x1, R11 ;  /* 0x00000001ff0b9819 */ /* 0x000fc8000001140b */
[----:B------:R-:W-:Y:S01]  /*1910*/  @!P1 IADD3 R10, PT, PT, R10, -R11, RZ ;  /* 0x8000000b0a0a9210 */ /* 0x000fe20007ffe0ff */
[----:B------:R-:W-:-:S03]  /*1920*/  @!P1 IMAD R19, R11, 0x100000, R19 ;  /* 0x001000000b139824 */ /* 0x000fc600078e0213 */
[----:B------:R-:W-:Y:S01]  /*1930*/  @!P1 LEA R11, R10, 0x3ff00000, 0x14 ;  /* 0x3ff000000a0b9811 */ /* 0x000fe200078ea0ff */
[----:B------:R-:W-:-:S06]  /*1940*/  @!P1 IMAD.MOV.U32 R10, RZ, RZ, RZ ;  /* 0x000000ffff0a9224 */ /* 0x000fcc00078e00ff */
[----:B------:R-:W-:-:S11]  /*1950*/  @!P1 DMUL R14, R18, R10 ;  /* 0x0000000a120e9228 */ /* 0x000fd60000000000 */
.L_x_24:
[----:B------:R-:W-:Y:S01]  /*1960*/  DFMA R16, R16, R14, R14 ;  /* 0x0000000e1010722b */ /* 0x000fe2000000000e */
[----:B------:R-:W-:Y:S01]  /*1970*/  IMAD.MOV.U32 R12, RZ, RZ, R2 ;  /* 0x000000ffff0c7224 */ /* 0x000fe200078e0002 */
[----:B------:R-:W-:Y:S01]  /*1980*/  DSETP.NEU.AND P0, PT, |R14|, +INF , PT ;  /* 0x7ff000000e00742a */ /* 0x000fe20003f0d200 */
[----:B------:R-:W-:-:S07]  /*1990*/  IMAD.MOV.U32 R13, RZ, RZ, 0x0 ;  /* 0x00000000ff0d7424 */ /* 0x000fce00078e00ff */
[----:B------:R-:W-:Y:S02]  /*19a0*/  FSEL R10, R14, R16, !P0 ;  /* 0x000000100e0a7208 */ /* 0x000fe40004000000 */
[----:B------:R-:W-:Y:S01]  /*19b0*/  FSEL R11, R15, R17, !P0 ;  /* 0x000000110f0b7208 */ /* 0x000fe20004000000 */
[----:B------:R-:W-:Y:S06]  /*19c0*/  RET.REL.NODEC R12 `(_Z16potential_reduce6SourcePS_iPdS1_) ;  /* 0xffffffe40c8c7950 */ /* 0x000fec0003c3ffff */
.L_x_25:
[----:B------:R-:W-:-:S00]  /*19d0*/  BRA `(.L_x_25) ;  /* 0xfffffffc00fc7947 */ /* 0x000fc0000383ffff */
[----:B------:R-:W-:-:S00]  /*19e0*/  NOP ;  /* 0x0000000000007918 */ /* 0x000fc00000000000 */
        /* <DEDUP_REMOVED lines=9> */
.L_x_28:


//--------------------- .nv.shared.reserved.0     --------------------------
	.section	.nv.shared.reserved.0,"aw",@nobits
	.weak		__nv_reservedSMEM_offset_0_alias
	.size		__nv_reservedSMEM_offset_0_alias, 0, 64
	.other		__nv_reservedSMEM_offset_0_alias,@"STO_CUDA_RESERVED_SHARED STV_DEFAULT"
__nv_reservedSMEM_offset_0_alias:
	.zero		0
	.zero		64


//--------------------- .nv.constant0._Z16potential_reduce6SourcePS_iPdS1_ --------------------------
	.section	.nv.constant0._Z16potential_reduce6SourcePS_iPdS1_,"a",@progbits
	.sectionflags	@""
	.align	4
.nv.constant0._Z16potential_reduce6SourcePS_iPdS1_:
	.zero		952


//--------------------- SYMBOLS --------------------------

	.type		.nv.reservedSmem.offset0,@object
	.size		.nv.reservedSmem.offset0,0x4
